//
// Generated by NVIDIA NVVM Compiler
//
// Compiler Build ID: CL-36424714
// Cuda compilation tools, release 13.0, V13.0.88
// Based on NVVM 20.0.0
//

.version 9.0
.target sm_100
.address_size 64

	// .globl	_Z6kernelPiS_S_PdS0_
.extern .shared .align 16 .b8 cache[];

.visible .entry _Z6kernelPiS_S_PdS0_(
	.param .u64 .ptr .align 1 _Z6kernelPiS_S_PdS0__param_0,
	.param .u64 .ptr .align 1 _Z6kernelPiS_S_PdS0__param_1,
	.param .u64 .ptr .align 1 _Z6kernelPiS_S_PdS0__param_2,
	.param .u64 .ptr .align 1 _Z6kernelPiS_S_PdS0__param_3,
	.param .u64 .ptr .align 1 _Z6kernelPiS_S_PdS0__param_4
)
{
	.reg .pred 	%p<26>;
	.reg .b32 	%r<32>;
	.reg .b64 	%rd<145>;
	.reg .b64 	%fd<76>;

	ld.param.u64 	%rd47, [_Z6kernelPiS_S_PdS0__param_0];
	ld.param.u64 	%rd45, [_Z6kernelPiS_S_PdS0__param_1];
	ld.param.u64 	%rd48, [_Z6kernelPiS_S_PdS0__param_2];
	ld.param.u64 	%rd49, [_Z6kernelPiS_S_PdS0__param_3];
	cvta.to.global.u64 	%rd1, %rd49;
	cvta.to.global.u64 	%rd2, %rd48;
	cvta.to.global.u64 	%rd50, %rd47;
	mov.u32 	%r10, %ntid.y;
	cvt.u64.u32 	%rd3, %r10;
	mov.u32 	%r1, %ntid.x;
	ld.global.u32 	%r2, [%rd50];
	mov.u32 	%r11, %ctaid.x;
	cvt.u64.u32 	%rd4, %r11;
	mov.u32 	%r3, %tid.x;
	mov.u32 	%r4, %tid.y;
	mad.lo.s32 	%r5, %r4, %r1, %r3;
	mul.lo.s32 	%r31, %r1, %r10;
	cvt.s64.s32 	%rd5, %r2;
	setp.ge.s32 	%p1, %r3, %r2;
	mov.f64 	%fd73, 0d0000000000000000;
	@%p1 bra 	$L__BB0_33;
	cvta.to.global.u64 	%rd51, %rd45;
	ld.global.s32 	%rd6, [%rd51];
	cvt.u64.u32 	%rd7, %r4;
	add.s64 	%rd8, %rd7, %rd3;
	max.s64 	%rd52, %rd8, %rd6;
	setp.lt.s64 	%p2, %rd8, %rd6;
	selp.u64 	%rd53, 1, 0, %p2;
	add.s64 	%rd54, %rd8, %rd53;
	sub.s64 	%rd9, %rd52, %rd54;
	and.b64  	%rd55, %rd9, -4294967296;
	setp.ne.s64 	%p3, %rd55, 0;
	@%p3 bra 	$L__BB0_3;
	cvt.u32.u64 	%r12, %rd3;
	cvt.u32.u64 	%r13, %rd9;
	div.u32 	%r14, %r13, %r12;
	cvt.u64.u32 	%rd139, %r14;
	bra.uni 	$L__BB0_4;
$L__BB0_3:
	div.u64 	%rd139, %rd9, %rd3;
$L__BB0_4:
	cvt.u32.u64 	%r15, %rd6;
	shl.b64 	%rd56, %rd7, 2;
	add.s64 	%rd13, %rd2, %rd56;
	mul.lo.s64 	%rd14, %rd7, %rd5;
	add.s64 	%rd57, %rd7, %rd6;
	shl.b64 	%rd15, %rd6, 2;
	mul.lo.s64 	%rd16, %rd57, %rd5;
	shl.b32 	%r16, %r15, 1;
	cvt.s64.s32 	%rd17, %r16;
	add.s64 	%rd58, %rd7, %rd17;
	mul.wide.s32 	%rd18, %r16, 4;
	mul.lo.s64 	%rd19, %rd58, %rd5;
	cvt.u64.u32 	%rd20, %r1;
	cvt.u64.u32 	%rd140, %r3;
	mov.f64 	%fd73, 0d0000000000000000;
$L__BB0_5:
	setp.ge.s32 	%p4, %r4, %r15;
	@%p4 bra 	$L__BB0_32;
	setp.lt.s64 	%p5, %rd8, %rd6;
	selp.u64 	%rd59, -1, 0, %p5;
	add.s64 	%rd60, %rd139, %rd59;
	and.b64  	%rd61, %rd60, 1;
	setp.eq.b64 	%p6, %rd61, 1;
	mov.u64 	%rd144, %rd7;
	@%p6 bra 	$L__BB0_15;
	setp.eq.s64 	%p7, %rd140, %rd4;
	@%p7 bra 	$L__BB0_14;
	ld.global.u32 	%r18, [%rd13];
	setp.eq.s32 	%p8, %r18, 0;
	@%p8 bra 	$L__BB0_10;
	add.s64 	%rd62, %rd14, %rd4;
	shl.b64 	%rd63, %rd62, 3;
	add.s64 	%rd64, %rd1, %rd63;
	ld.global.f64 	%fd28, [%rd64];
	add.s64 	%rd65, %rd14, %rd140;
	shl.b64 	%rd66, %rd65, 3;
	add.s64 	%rd67, %rd1, %rd66;
	ld.global.f64 	%fd29, [%rd67];
	sub.f64 	%fd30, %fd28, %fd29;
	fma.rn.f64 	%fd73, %fd30, %fd30, %fd73;
$L__BB0_10:
	add.s64 	%rd68, %rd13, %rd15;
	ld.global.u32 	%r19, [%rd68];
	setp.eq.s32 	%p9, %r19, 0;
	@%p9 bra 	$L__BB0_12;
	add.s64 	%rd69, %rd16, %rd4;
	shl.b64 	%rd70, %rd69, 3;
	add.s64 	%rd71, %rd1, %rd70;
	ld.global.f64 	%fd31, [%rd71];
	add.s64 	%rd72, %rd16, %rd140;
	shl.b64 	%rd73, %rd72, 3;
	add.s64 	%rd74, %rd1, %rd73;
	ld.global.f64 	%fd32, [%rd74];
	sub.f64 	%fd33, %fd31, %fd32;
	fma.rn.f64 	%fd73, %fd33, %fd33, %fd73;
$L__BB0_12:
	add.s64 	%rd75, %rd13, %rd18;
	ld.global.u32 	%r20, [%rd75];
	setp.eq.s32 	%p10, %r20, 0;
	@%p10 bra 	$L__BB0_14;
	add.s64 	%rd76, %rd19, %rd4;
	shl.b64 	%rd77, %rd76, 3;
	add.s64 	%rd78, %rd1, %rd77;
	ld.global.f64 	%fd34, [%rd78];
	add.s64 	%rd79, %rd19, %rd140;
	shl.b64 	%rd80, %rd79, 3;
	add.s64 	%rd81, %rd1, %rd80;
	ld.global.f64 	%fd35, [%rd81];
	sub.f64 	%fd36, %fd34, %fd35;
	fma.rn.f64 	%fd73, %fd36, %fd36, %fd73;
$L__BB0_14:
	bar.sync 	0;
	mov.u64 	%rd144, %rd8;
$L__BB0_15:
	setp.lt.s64 	%p11, %rd8, %rd6;
	selp.s64 	%rd82, -1, 0, %p11;
	setp.eq.s64 	%p12, %rd139, %rd82;
	@%p12 bra 	$L__BB0_32;
	shl.b64 	%rd24, %rd144, 2;
	cvt.s64.s32 	%rd83, %r2;
	mul.lo.s64 	%rd84, %rd83, %rd144;
	add.s64 	%rd85, %rd140, %rd84;
	shl.b64 	%rd25, %rd85, 3;
	add.s64 	%rd86, %rd4, %rd84;
	shl.b64 	%rd26, %rd86, 3;
	add.s64 	%rd87, %rd17, %rd144;
	mul.lo.s64 	%rd88, %rd83, %rd87;
	add.s64 	%rd89, %rd140, %rd88;
	shl.b64 	%rd27, %rd89, 3;
	add.s64 	%rd90, %rd4, %rd88;
	shl.b64 	%rd28, %rd90, 3;
	add.s64 	%rd91, %rd6, %rd144;
	mul.lo.s64 	%rd92, %rd83, %rd91;
	add.s64 	%rd93, %rd140, %rd92;
	shl.b64 	%rd29, %rd93, 3;
	add.s64 	%rd94, %rd4, %rd92;
	shl.b64 	%rd30, %rd94, 3;
	add.s64 	%rd95, %rd87, %rd3;
	mul.lo.s64 	%rd96, %rd83, %rd95;
	add.s64 	%rd97, %rd140, %rd96;
	shl.b64 	%rd31, %rd97, 3;
	add.s64 	%rd98, %rd4, %rd96;
	shl.b64 	%rd32, %rd98, 3;
	add.s64 	%rd99, %rd91, %rd3;
	mul.lo.s64 	%rd100, %rd83, %rd99;
	add.s64 	%rd101, %rd140, %rd100;
	shl.b64 	%rd33, %rd101, 3;
	add.s64 	%rd102, %rd4, %rd100;
	shl.b64 	%rd34, %rd102, 3;
	add.s64 	%rd103, %rd3, %rd144;
	mul.lo.s64 	%rd104, %rd83, %rd103;
	add.s64 	%rd105, %rd140, %rd104;
	shl.b64 	%rd35, %rd105, 3;
	add.s64 	%rd106, %rd4, %rd104;
	shl.b64 	%rd36, %rd106, 3;
	shl.b64 	%rd37, %rd103, 2;
	mov.u64 	%rd142, %rd1;
	mov.u64 	%rd143, %rd2;
$L__BB0_17:
	setp.eq.s64 	%p13, %rd140, %rd4;
	@%p13 bra 	$L__BB0_24;
	add.s64 	%rd107, %rd143, %rd24;
	ld.global.u32 	%r21, [%rd107];
	setp.eq.s32 	%p14, %r21, 0;
	@%p14 bra 	$L__BB0_20;
	add.s64 	%rd108, %rd142, %rd26;
	ld.global.f64 	%fd37, [%rd108];
	add.s64 	%rd109, %rd142, %rd25;
	ld.global.f64 	%fd38, [%rd109];
	sub.f64 	%fd39, %fd37, %fd38;
	fma.rn.f64 	%fd73, %fd39, %fd39, %fd73;
$L__BB0_20:
	add.s64 	%rd110, %rd15, %rd24;
	add.s64 	%rd111, %rd143, %rd110;
	ld.global.u32 	%r22, [%rd111];
	setp.eq.s32 	%p15, %r22, 0;
	@%p15 bra 	$L__BB0_22;
	add.s64 	%rd112, %rd142, %rd30;
	ld.global.f64 	%fd40, [%rd112];
	add.s64 	%rd113, %rd142, %rd29;
	ld.global.f64 	%fd41, [%rd113];
	sub.f64 	%fd42, %fd40, %fd41;
	fma.rn.f64 	%fd73, %fd42, %fd42, %fd73;
$L__BB0_22:
	add.s64 	%rd114, %rd18, %rd24;
	add.s64 	%rd115, %rd143, %rd114;
	ld.global.u32 	%r23, [%rd115];
	setp.eq.s32 	%p16, %r23, 0;
	@%p16 bra 	$L__BB0_24;
	add.s64 	%rd116, %rd142, %rd28;
	ld.global.f64 	%fd43, [%rd116];
	add.s64 	%rd117, %rd142, %rd27;
	ld.global.f64 	%fd44, [%rd117];
	sub.f64 	%fd45, %fd43, %fd44;
	fma.rn.f64 	%fd73, %fd45, %fd45, %fd73;
$L__BB0_24:
	bar.sync 	0;
	@%p13 bra 	$L__BB0_31;
	add.s64 	%rd118, %rd143, %rd37;
	ld.global.u32 	%r24, [%rd118];
	setp.eq.s32 	%p18, %r24, 0;
	@%p18 bra 	$L__BB0_27;
	add.s64 	%rd119, %rd142, %rd36;
	ld.global.f64 	%fd46, [%rd119];
	add.s64 	%rd120, %rd142, %rd35;
	ld.global.f64 	%fd47, [%rd120];
	sub.f64 	%fd48, %fd46, %fd47;
	fma.rn.f64 	%fd73, %fd48, %fd48, %fd73;
$L__BB0_27:
	add.s64 	%rd121, %rd15, %rd37;
	add.s64 	%rd122, %rd143, %rd121;
	ld.global.u32 	%r25, [%rd122];
	setp.eq.s32 	%p19, %r25, 0;
	@%p19 bra 	$L__BB0_29;
	add.s64 	%rd123, %rd142, %rd34;
	ld.global.f64 	%fd49, [%rd123];
	add.s64 	%rd124, %rd142, %rd33;
	ld.global.f64 	%fd50, [%rd124];
	sub.f64 	%fd51, %fd49, %fd50;
	fma.rn.f64 	%fd73, %fd51, %fd51, %fd73;
$L__BB0_29:
	add.s64 	%rd125, %rd18, %rd37;
	add.s64 	%rd126, %rd143, %rd125;
	ld.global.u32 	%r26, [%rd126];
	setp.eq.s32 	%p20, %r26, 0;
	@%p20 bra 	$L__BB0_31;
	add.s64 	%rd127, %rd142, %rd32;
	ld.global.f64 	%fd52, [%rd127];
	add.s64 	%rd128, %rd142, %rd31;
	ld.global.f64 	%fd53, [%rd128];
	sub.f64 	%fd54, %fd52, %fd53;
	fma.rn.f64 	%fd73, %fd54, %fd54, %fd73;
$L__BB0_31:
	bar.sync 	0;
	add.s64 	%rd129, %rd144, %rd3;
	add.s64 	%rd144, %rd129, %rd3;
	shl.b64 	%rd130, %rd3, 3;
	add.s64 	%rd143, %rd143, %rd130;
	cvt.s64.s32 	%rd131, %r2;
	mul.lo.s64 	%rd132, %rd131, %rd3;
	shl.b64 	%rd133, %rd132, 4;
	add.s64 	%rd142, %rd142, %rd133;
	setp.lt.s64 	%p21, %rd144, %rd6;
	@%p21 bra 	$L__BB0_17;
$L__BB0_32:
	bar.sync 	0;
	add.s64 	%rd140, %rd140, %rd20;
	cvt.s64.s32 	%rd134, %r2;
	setp.lt.s64 	%p22, %rd140, %rd134;
	@%p22 bra 	$L__BB0_5;
$L__BB0_33:
	bar.sync 	0;
	shl.b32 	%r27, %r5, 3;
	mov.u32 	%r28, cache;
	add.s32 	%r7, %r28, %r27;
	ld.shared.f64 	%fd55, [%r7];
	add.f64 	%fd56, %fd73, %fd55;
	st.shared.f64 	[%r7], %fd56;
	setp.lt.u32 	%p23, %r31, 2;
	@%p23 bra 	$L__BB0_37;
$L__BB0_34:
	shr.u32 	%r9, %r31, 1;
	setp.ge.u32 	%p24, %r5, %r9;
	@%p24 bra 	$L__BB0_36;
	shl.b32 	%r29, %r9, 3;
	add.s32 	%r30, %r7, %r29;
	ld.shared.f64 	%fd57, [%r30];
	ld.shared.f64 	%fd58, [%r7];
	add.f64 	%fd59, %fd57, %fd58;
	st.shared.f64 	[%r7], %fd59;
$L__BB0_36:
	bar.sync 	0;
	setp.gt.u32 	%p25, %r31, 3;
	mov.u32 	%r31, %r9;
	@%p25 bra 	$L__BB0_34;
$L__BB0_37:
	ld.param.u64 	%rd138, [_Z6kernelPiS_S_PdS0__param_4];
	cvta.to.global.u64 	%rd135, %rd138;
	bar.sync 	0;
	ld.shared.f64 	%fd60, [cache];
	shl.b64 	%rd136, %rd4, 3;
	add.s64 	%rd137, %rd135, %rd136;
	st.global.f64 	[%rd137], %fd60;
	ret;

}


// ===== COMPILED SASS (sm_100) =====

	.target	sm_100

	.elftype	@"ET_EXEC"


//--------------------- .note.nv.tkinfo           --------------------------
	.section	.note.nv.tkinfo,"",@"SHT_NOTE"
	.sectionflags	@"SHF_NOTE_NV_TKINFO"
	.tkinfo
        /*0018*/ 	.word	0x00000002
        /*0030*/ 	.string	""
        /*0030*/ 	.string	"ptxas"
        /*0030*/ 	.string	"Cuda compilation tools, release 13.0, V13.0.88"
        /*0030*/ 	.string	"Build cuda_13.0.r13.0/compiler.36424714_0"
        /*0030*/ 	.string	"-arch sm_100 -m 64 "



//--------------------- .note.nv.cuinfo           --------------------------
	.section	.note.nv.cuinfo,"",@"SHT_NOTE"
	.sectionflags	@"SHF_NOTE_NV_CUINFO"
        /*0018*/ 	.short	0x0002
        /*001a*/ 	.short	0x0064
        /*001c*/ 	.short	0x0082
	.zero		2


//--------------------- .nv.info                  --------------------------
	.section	.nv.info,"",@"SHT_CUDA_INFO"
	.align	4


	//----- nvinfo : EIATTR_REGCOUNT
	.align		4
        /*0000*/ 	.byte	0x04, 0x2f
        /*0002*/ 	.short	(.L_1 - .L_0)
	.align		4
.L_0:
        /*0004*/ 	.word	index@(_Z6kernelPiS_S_PdS0_)
        /*0008*/ 	.word	0x00000040


	//----- nvinfo : EIATTR_FRAME_SIZE
	.align		4
.L_1:
        /*000c*/ 	.byte	0x04, 0x11
        /*000e*/ 	.short	(.L_3 - .L_2)
	.align		4
.L_2:
        /*0010*/ 	.word	index@($__internal_0_$__cuda_sm20_div_u64)
        /*0014*/ 	.word	0x00000000


	//----- nvinfo : EIATTR_FRAME_SIZE
	.align		4
.L_3:
        /*0018*/ 	.byte	0x04, 0x11
        /*001a*/ 	.short	(.L_5 - .L_4)
	.align		4
.L_4:
        /*001c*/ 	.word	index@(_Z6kernelPiS_S_PdS0_)
        /*0020*/ 	.word	0x00000000


	//----- nvinfo : EIATTR_MIN_STACK_SIZE
	.align		4
.L_5:
        /*0024*/ 	.byte	0x04, 0x12
        /*0026*/ 	.short	(.L_7 - .L_6)
	.align		4
.L_6:
        /*0028*/ 	.word	index@(_Z6kernelPiS_S_PdS0_)
        /*002c*/ 	.word	0x00000000
.L_7:


//--------------------- .nv.compat                --------------------------
	.section	.nv.compat,"",@"SHT_CUDA_COMPAT_INFO"
	.align	4
        /*0000*/ 	.byte	0x02, 0x09, 0x00, 0x00, 0x02, 0x02, 0x01, 0x00, 0x02, 0x05, 0x05, 0x00, 0x03, 0x07, 0x01, 0x01
        /*0010*/ 	.byte	0x02, 0x03, 0x00, 0x00, 0x02, 0x06, 0x01, 0x00, 0x04, 0x0b, 0x08, 0x00, 0x01, 0x00, 0x00, 0x00
        /*0020*/ 	.byte	0x00, 0x00, 0x00, 0x00


//--------------------- .nv.info._Z6kernelPiS_S_PdS0_ --------------------------
	.section	.nv.info._Z6kernelPiS_S_PdS0_,"",@"SHT_CUDA_INFO"
	.sectionflags	@""
	.align	4


	//----- nvinfo : EIATTR_CUDA_API_VERSION
	.align		4
        /*0000*/ 	.byte	0x04, 0x37
        /*0002*/ 	.short	(.L_9 - .L_8)
.L_8:
        /*0004*/ 	.word	0x00000082


	//----- nvinfo : EIATTR_KPARAM_INFO
	.align		4
.L_9:
        /*0008*/ 	.byte	0x04, 0x17
        /*000a*/ 	.short	(.L_11 - .L_10)
.L_10:
        /*000c*/ 	.word	0x00000000
        /*0010*/ 	.short	0x0004
        /*0012*/ 	.short	0x0020
        /*0014*/ 	.byte	0x00, 0xf5, 0x21, 0x00


	//----- nvinfo : EIATTR_KPARAM_INFO
	.align		4
.L_11:
        /*0018*/ 	.byte	0x04, 0x17
        /*001a*/ 	.short	(.L_13 - .L_12)
.L_12:
        /*001c*/ 	.word	0x00000000
        /*0020*/ 	.short	0x0003
        /*0022*/ 	.short	0x0018
        /*0024*/ 	.byte	0x00, 0xf5, 0x21, 0x00


	//----- nvinfo : EIATTR_KPARAM_INFO
	.align		4
.L_13:
        /*0028*/ 	.byte	0x04, 0x17
        /*002a*/ 	.short	(.L_15 - .L_14)
.L_14:
        /*002c*/ 	.word	0x00000000
        /*0030*/ 	.short	0x0002
        /*0032*/ 	.short	0x0010
        /*0034*/ 	.byte	0x00, 0xf5, 0x21, 0x00


	//----- nvinfo : EIATTR_KPARAM_INFO
	.align		4
.L_15:
        /*0038*/ 	.byte	0x04, 0x17
        /*003a*/ 	.short	(.L_17 - .L_16)
.L_16:
        /*003c*/ 	.word	0x00000000
        /*0040*/ 	.short	0x0001
        /*0042*/ 	.short	0x0008
        /*0044*/ 	.byte	0x00, 0xf5, 0x21, 0x00


	//----- nvinfo : EIATTR_KPARAM_INFO
	.align		4
.L_17:
        /*0048*/ 	.byte	0x04, 0x17
        /*004a*/ 	.short	(.L_19 - .L_18)
.L_18:
        /*004c*/ 	.word	0x00000000
        /*0050*/ 	.short	0x0000
        /*0052*/ 	.short	0x0000
        /*0054*/ 	.byte	0x00, 0xf5, 0x21, 0x00


	//----- nvinfo : EIATTR_SPARSE_MMA_MASK
	.align		4
.L_19:
        /*0058*/ 	.byte	0x03, 0x50
        /*005a*/ 	.short	0x0000


	//----- nvinfo : EIATTR_MAXREG_COUNT
	.align		4
        /*005c*/ 	.byte	0x03, 0x1b
        /*005e*/ 	.short	0x00ff


	//----- nvinfo : EIATTR_NUM_BARRIERS
	.align		4
        /*0060*/ 	.byte	0x02, 0x4c
        /*0062*/ 	.byte	0x01
	.zero		1


	//----- nvinfo : EIATTR_MERCURY_ISA_VERSION
	.align		4
        /*0064*/ 	.byte	0x03, 0x5f
        /*0066*/ 	.short	0x0101


	//----- nvinfo : EIATTR_VRC_CTA_INIT_COUNT
	.align		4
        /*0068*/ 	.byte	0x02, 0x4a
	.zero		1
	.zero		1


	//----- nvinfo : EIATTR_EXIT_INSTR_OFFSETS
	.align		4
        /*006c*/ 	.byte	0x04, 0x1c
        /*006e*/ 	.short	(.L_21 - .L_20)


	//   ....[0]....
.L_20:
        /*0070*/ 	.word	0x000017e0


	//----- nvinfo : EIATTR_CRS_STACK_SIZE
	.align		4
.L_21:
        /*0074*/ 	.byte	0x04, 0x1e
        /*0076*/ 	.short	(.L_23 - .L_22)
.L_22:
        /*0078*/ 	.word	0x00000000


	//----- nvinfo : EIATTR_CBANK_PARAM_SIZE
	.align		4
.L_23:
        /*007c*/ 	.byte	0x03, 0x19
        /*007e*/ 	.short	0x0028


	//----- nvinfo : EIATTR_PARAM_CBANK
	.align		4
        /*0080*/ 	.byte	0x04, 0x0a
        /*0082*/ 	.short	(.L_25 - .L_24)
	.align		4
.L_24:
        /*0084*/ 	.word	index@(.nv.constant0._Z6kernelPiS_S_PdS0_)
        /*0088*/ 	.short	0x0380
        /*008a*/ 	.short	0x0028


	//----- nvinfo : EIATTR_SW_WAR
	.align		4
.L_25:
        /*008c*/ 	.byte	0x04, 0x36
        /*008e*/ 	.short	(.L_27 - .L_26)
.L_26:
        /*0090*/ 	.word	0x00000008
.L_27:


//--------------------- .nv.callgraph             --------------------------
	.section	.nv.callgraph,"",@"SHT_CUDA_CALLGRAPH"
	.align	4
	.sectionentsize	8
	.align		4
        /*0000*/ 	.word	0x00000000
	.align		4
        /*0004*/ 	.word	0xffffffff
	.align		4
        /*0008*/ 	.word	0x00000000
	.align		4
        /*000c*/ 	.word	0xfffffffe
	.align		4
        /*0010*/ 	.word	0x00000000
	.align		4
        /*0014*/ 	.word	0xfffffffd
	.align		4
        /*0018*/ 	.word	0x00000000
	.align		4
        /*001c*/ 	.word	0xfffffffc


//--------------------- .text._Z6kernelPiS_S_PdS0_ --------------------------
	.section	.text._Z6kernelPiS_S_PdS0_,"ax",@progbits
	.align	128
        .global         _Z6kernelPiS_S_PdS0_
        .type           _Z6kernelPiS_S_PdS0_,@function
        .size           _Z6kernelPiS_S_PdS0_,(.L_x_15 - _Z6kernelPiS_S_PdS0_)
        .other          _Z6kernelPiS_S_PdS0_,@"STO_CUDA_ENTRY STV_DEFAULT"
_Z6kernelPiS_S_PdS0_:
.text._Z6kernelPiS_S_PdS0_:
[----:B------:R-:W-:Y:S08]  /*0000*/  LDC R1, c[0x0][0x37c] ;  /* 0x0000df00ff017b82 */ /* 0x000ff00000000800 */
[----:B------:R-:W0:Y:S01]  /*0010*/  LDC.64 R4, c[0x0][0x380] ;  /* 0x0000e000ff047b82 */ /* 0x000e220000000a00 */
[----:B------:R-:W0:Y:S02]  /*0020*/  LDCU.64 UR12, c[0x0][0x358] ;  /* 0x00006b00ff0c77ac */ /* 0x000e240008000a00 */
[----:B0-----:R-:W2:Y:S01]  /*0030*/  LDG.E R4, desc[UR12][R4.64] ;  /* 0x0000000c04047981 */ /* 0x001ea2000c1e1900 */
[----:B------:R-:W0:Y:S04]  /*0040*/  LDCU UR7, c[0x0][0x364] ;  /* 0x00006c80ff0777ac */ /* 0x000e280008000800 */
[----:B------:R-:W1:Y:S01]  /*0050*/  S2UR UR8, SR_CTAID.X ;  /* 0x00000000000879c3 */ /* 0x000e620000002500 */
[----:B------:R-:W-:Y:S01]  /*0060*/  CS2R R22, SRZ ;  /* 0x0000000000167805 */ /* 0x000fe2000001ff00 */
[----:B------:R-:W3:Y:S01]  /*0070*/  S2R R2, SR_TID.X ;  /* 0x0000000000027919 */ /* 0x000ee20000002100 */
[----:B------:R-:W0:Y:S01]  /*0080*/  LDCU UR11, c[0x0][0x360] ;  /* 0x00006c00ff0b77ac */ /* 0x000e220008000800 */
[----:B------:R-:W4:Y:S01]  /*0090*/  S2R R3, SR_TID.Y ;  /* 0x0000000000037919 */ /* 0x000f220000002200 */
[----:B0-----:R-:W-:Y:S01]  /*00a0*/  UIMAD UR6, UR7, UR11, URZ ;  /* 0x0000000b070672a4 */ /* 0x001fe2000f8e02ff */
[----:B--2---:R-:W-:-:S13]  /*00b0*/  R2UR UR10, R4 ;  /* 0x00000000040a72ca */ /* 0x004fda00000e0000 */
[----:B---3--:R-:W-:-:S13]  /*00c0*/  ISETP.GE.AND P0, PT, R2, UR10, PT ;  /* 0x0000000a02007c0c */ /* 0x008fda000bf06270 */
[----:B-1--4-:R-:W-:Y:S05]  /*00d0*/  @P0 BRA `(.L_x_0) ;  /* 0x00000014002c0947 */ /* 0x012fea0003800000 */
[----:B------:R-:W0:Y:S02]  /*00e0*/  LDC.64 R4, c[0x0][0x388] ;  /* 0x0000e200ff047b82 */ /* 0x000e240000000a00 */
[----:B0-----:R-:W2:Y:S01]  /*00f0*/  LDG.E R0, desc[UR12][R4.64] ;  /* 0x0000000c04007981 */ /* 0x001ea2000c1e1900 */
[----:B------:R-:W-:Y:S01]  /*0100*/  IADD3 R9, P0, PT, R3, UR7, RZ ;  /* 0x0000000703097c10 */ /* 0x000fe2000ff1e0ff */
[----:B------:R-:W-:Y:S04]  /*0110*/  BSSY.RECONVERGENT B0, `(.L_x_1) ;  /* 0x0000024000007945 */ /* 0x000fe80003800200 */
[----:B------:R-:W-:Y:S01]  /*0120*/  IMAD.X R8, RZ, RZ, RZ, P0 ;  /* 0x000000ffff087224 */ /* 0x000fe200000e06ff */
[----:B--2---:R-:W-:Y:S02]  /*0130*/  ISETP.GT.U32.AND P1, PT, R9, R0, PT ;  /* 0x000000000900720c */ /* 0x004fe40003f24070 */
[----:B------:R-:W-:-:S02]  /*0140*/  SHF.R.S32.HI R3, RZ, 0x1f, R0 ;  /* 0x0000001fff037819 */ /* 0x000fc40000011400 */
[CC--:B------:R-:W-:Y:S02]  /*0150*/  ISETP.GE.U32.AND P0, PT, R9.reuse, R0.reuse, PT ;  /* 0x000000000900720c */ /* 0x0c0fe40003f06070 */
[CC--:B------:R-:W-:Y:S02]  /*0160*/  ISETP.GT.AND.EX P1, PT, R8.reuse, R3.reuse, PT, P1 ;  /* 0x000000030800720c */ /* 0x0c0fe40003f24310 */
[CC--:B------:R-:W-:Y:S02]  /*0170*/  ISETP.GE.AND.EX P0, PT, R8.reuse, R3.reuse, PT, P0 ;  /* 0x000000030800720c */ /* 0x0c0fe40003f06300 */
[----:B------:R-:W-:Y:S02]  /*0180*/  SEL R7, R9, R0, P1 ;  /* 0x0000000009077207 */ /* 0x000fe40000800000 */
[----:B------:R-:W-:Y:S02]  /*0190*/  SEL R6, RZ, 0x1, P0 ;  /* 0x00000001ff067807 */ /* 0x000fe40000000000 */
[----:B------:R-:W-:-:S02]  /*01a0*/  SEL R14, R8, R3, P1 ;  /* 0x00000003080e7207 */ /* 0x000fc40000800000 */
[----:B------:R-:W-:-:S04]  /*01b0*/  IADD3 R5, P0, P1, R7, -R9, -R6 ;  /* 0x8000000907057210 */ /* 0x000fc8000791e806 */
[----:B------:R-:W-:-:S04]  /*01c0*/  IADD3.X R14, PT, PT, R14, -0x1, ~R8, P0, P1 ;  /* 0xffffffff0e0e7810 */ /* 0x000fc800007e2c08 */
[----:B------:R-:W-:-:S13]  /*01d0*/  ISETP.NE.U32.AND P0, PT, R14, RZ, PT ;  /* 0x000000ff0e00720c */ /* 0x000fda0003f05070 */
[----:B------:R-:W-:Y:S05]  /*01e0*/  @P0 BRA `(.L_x_2) ;  /* 0x0000000000500947 */ /* 0x000fea0003800000 */
[----:B------:R-:W0:Y:S01]  /*01f0*/  I2F.U32.RP R4, UR7 ;  /* 0x0000000700047d06 */ /* 0x000e220008209000 */
[----:B------:R-:W-:Y:S01]  /*0200*/  ISETP.NE.U32.AND P2, PT, RZ, UR7, PT ;  /* 0x00000007ff007c0c */ /* 0x000fe2000bf45070 */
[----:B------:R-:W-:-:S06]  /*0210*/  IMAD.MOV.U32 R29, RZ, RZ, RZ ;  /* 0x000000ffff1d7224 */ /* 0x000fcc00078e00ff */
[----:B0-----:R-:W0:Y:S02]  /*0220*/  MUFU.RCP R4, R4 ;  /* 0x0000000400047308 */ /* 0x001e240000001000 */
[----:B0-----:R-:W-:-:S06]  /*0230*/  VIADD R6, R4, 0xffffffe ;  /* 0x0ffffffe04067836 */ /* 0x001fcc0000000000 */
[----:B------:R0:W1:Y:S02]  /*0240*/  F2I.FTZ.U32.TRUNC.NTZ R7, R6 ;  /* 0x0000000600077305 */ /* 0x000064000021f000 */
[----:B0-----:R-:W-:Y:S02]  /*0250*/  IMAD.MOV.U32 R6, RZ, RZ, RZ ;  /* 0x000000ffff067224 */ /* 0x001fe400078e00ff */
[----:B-1----:R-:W-:-:S04]  /*0260*/  IMAD.MOV R9, RZ, RZ, -R7 ;  /* 0x000000ffff097224 */ /* 0x002fc800078e0a07 */
[----:B------:R-:W-:-:S04]  /*0270*/  IMAD R9, R9, UR7, RZ ;  /* 0x0000000709097c24 */ /* 0x000fc8000f8e02ff */
[----:B------:R-:W-:-:S06]  /*0280*/  IMAD.HI.U32 R8, R7, R9, R6 ;  /* 0x0000000907087227 */ /* 0x000fcc00078e0006 */
[----:B------:R-:W-:-:S04]  /*0290*/  IMAD.HI.U32 R28, R8, R5, RZ ;  /* 0x00000005081c7227 */ /* 0x000fc800078e00ff */
[----:B------:R-:W-:-:S04]  /*02a0*/  IMAD.MOV R8, RZ, RZ, -R28 ;  /* 0x000000ffff087224 */ /* 0x000fc800078e0a1c */
[----:B------:R-:W-:-:S05]  /*02b0*/  IMAD R5, R8, UR7, R5 ;  /* 0x0000000708057c24 */ /* 0x000fca000f8e0205 */
[----:B------:R-:W-:-:S13]  /*02c0*/  ISETP.GE.U32.AND P0, PT, R5, UR7, PT ;  /* 0x0000000705007c0c */ /* 0x000fda000bf06070 */
[----:B------:R-:W-:Y:S02]  /*02d0*/  @P0 VIADD R5, R5, -UR7 ;  /* 0x8000000705050c36 */ /* 0x000fe40008000000 */
[----:B------:R-:W-:-:S03]  /*02e0*/  @P0 VIADD R28, R28, 0x1 ;  /* 0x000000011c1c0836 */ /* 0x000fc60000000000 */
[----:B------:R-:W-:-:S13]  /*02f0*/  ISETP.GE.U32.AND P1, PT, R5, UR7, PT ;  /* 0x0000000705007c0c */ /* 0x000fda000bf26070 */
[----:B------:R-:W-:Y:S01]  /*0300*/  @P1 VIADD R28, R28, 0x1 ;  /* 0x000000011c1c1836 */ /* 0x000fe20000000000 */
[----:B------:R-:W-:Y:S01]  /*0310*/  @!P2 LOP3.LUT R28, RZ, UR7, RZ, 0x33, !PT ;  /* 0x00000007ff1cac12 */ /* 0x000fe2000f8e33ff */
[----:B------:R-:W-:Y:S06]  /*0320*/  BRA `(.L_x_3) ;  /* 0x0000000000087947 */ /* 0x000fec0003800000 */
.L_x_2:
[----:B------:R-:W-:-:S07]  /*0330*/  MOV R4, 0x350 ;  /* 0x0000035000047802 */ /* 0x000fce0000000f00 */
[----:B------:R-:W-:Y:S05]  /*0340*/  CALL.REL.NOINC `($__internal_0_$__cuda_sm20_div_u64) ;  /* 0x0000001400287944 */ /* 0x000fea0003c00000 */
.L_x_3:
[----:B------:R-:W-:Y:S05]  /*0350*/  BSYNC.RECONVERGENT B0 ;  /* 0x0000000000007941 */ /* 0x000fea0003800200 */
.L_x_1:
[C---:B------:R-:W-:Y:S01]  /*0360*/  SHF.L.U64.HI R4, R0.reuse, 0x2, R3 ;  /* 0x0000000200047819 */ /* 0x040fe20000010203 */
[C---:B------:R-:W-:Y:S01]  /*0370*/  IMAD.SHL.U32 R6, R0.reuse, 0x2, RZ ;  /* 0x0000000200067824 */ /* 0x040fe200078e00ff */
[----:B------:R-:W-:Y:S01]  /*0380*/  SHF.L.U32 R5, R0, 0x2, RZ ;  /* 0x0000000200057819 */ /* 0x000fe200000006ff */
[----:B------:R-:W-:Y:S01]  /*0390*/  IMAD.MOV.U32 R7, RZ, RZ, RZ ;  /* 0x000000ffff077224 */ /* 0x000fe200078e00ff */
[----:B------:R-:W-:-:S07]  /*03a0*/  CS2R R22, SRZ ;  /* 0x0000000000167805 */ /* 0x000fce000001ff00 */
.L_x_11:
[----:B------:R-:W0:Y:S02]  /*03b0*/  S2R R25, SR_TID.Y ;  /* 0x0000000000197919 */ /* 0x000e240000002200 */
[----:B0-----:R-:W-:-:S13]  /*03c0*/  ISETP.GE.AND P0, PT, R25, R0, PT ;  /* 0x000000001900720c */ /* 0x001fda0003f06270 */
[----:B------:R-:W-:Y:S05]  /*03d0*/  @P0 BRA `(.L_x_4) ;  /* 0x00000010004c0947 */ /* 0x000fea0003800000 */
[----:B------:R-:W-:Y:S02]  /*03e0*/  IADD3 R13, P1, PT, R25, UR7, RZ ;  /* 0x00000007190d7c10 */ /* 0x000fe4000ff3e0ff */
[----:B------:R-:W-:Y:S02]  /*03f0*/  SHF.R.S32.HI R11, RZ, 0x1f, R6 ;  /* 0x0000001fff0b7819 */ /* 0x000fe40000011406 */
[----:B------:R-:W-:Y:S01]  /*0400*/  ISETP.GE.U32.AND P0, PT, R13, R0, PT ;  /* 0x000000000d00720c */ /* 0x000fe20003f06070 */
[----:B------:R-:W-:-:S05]  /*0410*/  IMAD.X R10, RZ, RZ, RZ, P1 ;  /* 0x000000ffff0a7224 */ /* 0x000fca00008e06ff */
[----:B------:R-:W-:-:S04]  /*0420*/  ISETP.GE.AND.EX P0, PT, R10, R3, PT, P0 ;  /* 0x000000030a00720c */ /* 0x000fc80003f06300 */
[----:B------:R-:W-:-:S05]  /*0430*/  SEL R9, RZ, 0xffffffff, P0 ;  /* 0xffffffffff097807 */ /* 0x000fca0000000000 */
[----:B------:R-:W-:Y:S02]  /*0440*/  IMAD.IADD R8, R28, 0x1, R9 ;  /* 0x000000011c087824 */ /* 0x000fe400078e0209 */
[----:B------:R-:W-:-:S03]  /*0450*/  IMAD.MOV.U32 R9, RZ, RZ, R25 ;  /* 0x000000ffff097224 */ /* 0x000fc600078e0019 */
[----:B------:R-:W-:-:S04]  /*0460*/  LOP3.LUT R8, R8, 0x1, RZ, 0xc0, !PT ;  /* 0x0000000108087812 */ /* 0x000fc800078ec0ff */
[----:B------:R-:W-:Y:S01]  /*0470*/  ISETP.NE.U32.AND P1, PT, R8, 0x1, PT ;  /* 0x000000010800780c */ /* 0x000fe20003f25070 */
[----:B------:R-:W-:-:S03]  /*0480*/  IMAD.MOV.U32 R8, RZ, RZ, RZ ;  /* 0x000000ffff087224 */ /* 0x000fc600078e00ff */
[----:B------:R-:W-:-:S13]  /*0490*/  ISETP.NE.U32.AND.EX P1, PT, RZ, RZ, PT, P1 ;  /* 0x000000ffff00720c */ /* 0x000fda0003f25110 */
[----:B------:R-:W-:Y:S05]  /*04a0*/  @!P1 BRA `(.L_x_5) ;  /* 0x0000000400249947 */ /* 0x000fea0003800000 */
[----:B------:R-:W-:-:S04]  /*04b0*/  ISETP.NE.U32.AND P1, PT, R2, UR8, PT ;  /* 0x0000000802007c0c */ /* 0x000fc8000bf25070 */
[----:B------:R-:W-:-:S13]  /*04c0*/  ISETP.NE.AND.EX P1, PT, R7, RZ, PT, P1 ;  /* 0x000000ff0700720c */ /* 0x000fda0003f25310 */
[----:B------:R-:W-:Y:S05]  /*04d0*/  @!P1 BRA `(.L_x_6) ;  /* 0x0000000400089947 */ /* 0x000fea0003800000 */
[----:B------:R-:W0:Y:S02]  /*04e0*/  LDCU.64 UR4, c[0x0][0x390] ;  /* 0x00007200ff0477ac */ /* 0x000e240008000a00 */
[----:B0-----:R-:W-:-:S04]  /*04f0*/  LEA R16, P1, R25, UR4, 0x2 ;  /* 0x0000000419107c11 */ /* 0x001fc8000f8210ff */
[----:B------:R-:W-:Y:S02]  /*0500*/  LEA.HI.X R17, R25, UR5, RZ, 0x2, P1 ;  /* 0x0000000519117c11 */ /* 0x000fe400088f14ff */
[----:B------:R-:W-:-:S03]  /*0510*/  IADD3 R18, P1, PT, R5, R16, RZ ;  /* 0x0000001005127210 */ /* 0x000fc60007f3e0ff */
[----:B------:R0:W2:Y:S02]  /*0520*/  LDG.E R12, desc[UR12][R16.64] ;  /* 0x0000000c100c7981 */ /* 0x0000a4000c1e1900 */
[----:B------:R-:W-:-:S05]  /*0530*/  IMAD.X R19, R4, 0x1, R17, P1 ;  /* 0x0000000104137824 */ /* 0x000fca00008e0611 */
[----:B------:R-:W3:Y:S01]  /*0540*/  LDG.E R18, desc[UR12][R18.64] ;  /* 0x0000000c12127981 */ /* 0x000ee2000c1e1900 */
[----:B------:R-:W-:-:S06]  /*0550*/  IMAD.WIDE R8, R6, 0x4, R16 ;  /* 0x0000000406087825 */ /* 0x000fcc00078e0210 */
[----:B------:R-:W4:Y:S01]  /*0560*/  LDG.E R8, desc[UR12][R8.64] ;  /* 0x0000000c08087981 */ /* 0x000f22000c1e1900 */
[----:B------:R-:W-:Y:S01]  /*0570*/  IADD3 R20, P1, PT, R0, R25, RZ ;  /* 0x0000001900147210 */ /* 0x000fe20007f3e0ff */
[----:B------:R-:W-:-:S04]  /*0580*/  USHF.R.S32.HI UR4, URZ, 0x1f, UR10 ;  /* 0x0000001fff047899 */ /* 0x000fc8000801140a */
[----:B0-----:R-:W-:Y:S01]  /*0590*/  IMAD.WIDE.U32 R16, R20, UR10, RZ ;  /* 0x0000000a14107c25 */ /* 0x001fe2000f8e00ff */
[----:B------:R-:W-:-:S05]  /*05a0*/  IADD3 R30, P6, PT, R6, R25, RZ ;  /* 0x00000019061e7210 */ /* 0x000fca0007fde0ff */
[----:B------:R-:W-:-:S04]  /*05b0*/  IMAD.X R27, RZ, RZ, R11, P6 ;  /* 0x000000ffff1b7224 */ /* 0x000fc800030e060b */
[----:B------:R-:W-:-:S04]  /*05c0*/  IMAD R31, R27, UR10, RZ ;  /* 0x0000000a1b1f7c24 */ /* 0x000fc8000f8e02ff */
[----:B------:R-:W-:Y:S01]  /*05d0*/  IMAD R31, R30, UR4, R31 ;  /* 0x000000041e1f7c24 */ /* 0x000fe2000f8e021f */
[----:B---3--:R-:W-:Y:S02]  /*05e0*/  ISETP.NE.AND P2, PT, R18, RZ, PT ;  /* 0x000000ff1200720c */ /* 0x008fe40003f45270 */
[----:B--2---:R-:W-:Y:S01]  /*05f0*/  ISETP.NE.AND P3, PT, R12, RZ, PT ;  /* 0x000000ff0c00720c */ /* 0x004fe20003f65270 */
[----:B------:R-:W-:-:S10]  /*0600*/  IMAD.X R12, RZ, RZ, R3, P1 ;  /* 0x000000ffff0c7224 */ /* 0x000fd400008e0603 */
[----:B------:R-:W0:Y:S01]  /*0610*/  @P2 LDC.64 R14, c[0x0][0x398] ;  /* 0x0000e600ff0e2b82 */ /* 0x000e220000000a00 */
[----:B------:R-:W-:Y:S01]  /*0620*/  IMAD R21, R12, UR10, RZ ;  /* 0x0000000a0c157c24 */ /* 0x000fe2000f8e02ff */
[----:B----4-:R-:W-:-:S03]  /*0630*/  ISETP.NE.AND P1, PT, R8, RZ, PT ;  /* 0x000000ff0800720c */ /* 0x010fc60003f25270 */
[----:B------:R-:W-:-:S03]  /*0640*/  IMAD R21, R20, UR4, R21 ;  /* 0x0000000414157c24 */ /* 0x000fc6000f8e0215 */
[----:B------:R-:W1:Y:S02]  /*0650*/  @P3 LDC.64 R18, c[0x0][0x398] ;  /* 0x0000e600ff123b82 */ /* 0x000e640000000a00 */
[----:B------:R-:W-:Y:S02]  /*0660*/  IADD3 R24, PT, PT, R17, R21, RZ ;  /* 0x0000001511187210 */ /* 0x000fe40007ffe0ff */
[----:B------:R-:W-:Y:S02]  /*0670*/  @P2 IADD3 R17, P4, PT, R16, UR8, RZ ;  /* 0x0000000810112c10 */ /* 0x000fe4000ff9e0ff */
[----:B------:R-:W-:Y:S02]  /*0680*/  @P2 IADD3 R12, P5, PT, R2, R16, RZ ;  /* 0x00000010020c2210 */ /* 0x000fe40007fbe0ff */
[----:B------:R-:W2:Y:S01]  /*0690*/  @P1 LDC.64 R8, c[0x0][0x398] ;  /* 0x0000e600ff081b82 */ /* 0x000ea20000000a00 */
[--C-:B------:R-:W-:Y:S02]  /*06a0*/  @P2 IMAD.X R26, RZ, RZ, R24.reuse, P4 ;  /* 0x000000ffff1a2224 */ /* 0x100fe400020e0618 */
[----:B------:R-:W-:-:S02]  /*06b0*/  @P2 IMAD.X R24, R7, 0x1, R24, P5 ;  /* 0x0000000107182824 */ /* 0x000fc400028e0618 */
[----:B------:R-:W-:Y:S01]  /*06c0*/  IMAD.WIDE.U32 R20, R25, UR10, RZ ;  /* 0x0000000a19147c25 */ /* 0x000fe2000f8e00ff */
[CC--:B0-----:R-:W-:Y:S02]  /*06d0*/  @P2 LEA R16, P4, R17.reuse, R14.reuse, 0x3 ;  /* 0x0000000e11102211 */ /* 0x0c1fe400078818ff */
[C---:B------:R-:W-:Y:S02]  /*06e0*/  @P2 LEA R14, P5, R12.reuse, R14, 0x3 ;  /* 0x0000000e0c0e2211 */ /* 0x040fe400078a18ff */
[-C--:B------:R-:W-:Y:S01]  /*06f0*/  @P2 LEA.HI.X R17, R17, R15.reuse, R26, 0x3, P4 ;  /* 0x0000000f11112211 */ /* 0x080fe200020f1c1a */
[----:B------:R-:W-:Y:S01]  /*0700*/  IMAD R26, R25, UR4, R21 ;  /* 0x00000004191a7c24 */ /* 0x000fe2000f8e0215 */
[----:B------:R-:W-:Y:S02]  /*0710*/  @P2 LEA.HI.X R15, R12, R15, R24, 0x3, P5 ;  /* 0x0000000f0c0f2211 */ /* 0x000fe400028f1c18 */
[----:B------:R-:W-:Y:S02]  /*0720*/  @P3 IADD3 R27, P4, PT, R20, UR8, RZ ;  /* 0x00000008141b3c10 */ /* 0x000fe4000ff9e0ff */
[----:B------:R-:W-:Y:S01]  /*0730*/  @P3 IADD3 R21, P5, PT, R2, R20, RZ ;  /* 0x0000001402153210 */ /* 0x000fe20007fbe0ff */
[----:B------:R-:W-:Y:S01]  /*0740*/  IMAD.WIDE.U32 R24, R30, UR10, RZ ;  /* 0x0000000a1e187c25 */ /* 0x000fe2000f8e00ff */
[----:B------:R-:W3:Y:S03]  /*0750*/  @P2 LDG.E.64 R16, desc[UR12][R16.64] ;  /* 0x0000000c10102981 */ /* 0x000ee6000c1e1b00 */
[--C-:B------:R-:W-:Y:S01]  /*0760*/  @P3 IMAD.X R32, RZ, RZ, R26.reuse, P4 ;  /* 0x000000ffff203224 */ /* 0x100fe200020e061a */
[-C--:B-1----:R-:W-:Y:S01]  /*0770*/  @P3 LEA R20, P6, R21, R18.reuse, 0x3 ;  /* 0x0000001215143211 */ /* 0x082fe200078c18ff */
[----:B------:R-:W-:Y:S01]  /*0780*/  @P3 IMAD.X R26, R7, 0x1, R26, P5 ;  /* 0x00000001071a3824 */ /* 0x000fe200028e061a */
[----:B------:R-:W-:Y:S01]  /*0790*/  @P3 LEA R30, P5, R27, R18, 0x3 ;  /* 0x000000121b1e3211 */ /* 0x000fe200078a18ff */
[----:B------:R-:W-:Y:S01]  /*07a0*/  IMAD.IADD R34, R25, 0x1, R31 ;  /* 0x0000000119227824 */ /* 0x000fe200078e021f */
[----:B------:R-:W-:Y:S01]  /*07b0*/  @P1 IADD3 R12, P4, PT, R24, UR8, RZ ;  /* 0x00000008180c1c10 */ /* 0x000fe2000ff9e0ff */
[----:B------:R-:W3:Y:S01]  /*07c0*/  @P2 LDG.E.64 R14, desc[UR12][R14.64] ;  /* 0x0000000c0e0e2981 */ /* 0x000ee2000c1e1b00 */
[----:B------:R-:W-:-:S02]  /*07d0*/  @P3 LEA.HI.X R21, R21, R19, R26, 0x3, P6 ;  /* 0x0000001315153211 */ /* 0x000fc400030f1c1a */
[----:B------:R-:W-:Y:S01]  /*07e0*/  @P3 LEA.HI.X R31, R27, R19, R32, 0x3, P5 ;  /* 0x000000131b1f3211 */ /* 0x000fe200028f1c20 */
[--C-:B------:R-:W-:Y:S01]  /*07f0*/  @P1 IMAD.X R25, RZ, RZ, R34.reuse, P4 ;  /* 0x000000ffff191224 */ /* 0x100fe200020e0622 */
[----:B------:R-:W-:Y:S02]  /*0800*/  @P1 IADD3 R24, P5, PT, R2, R24, RZ ;  /* 0x0000001802181210 */ /* 0x000fe40007fbe0ff */
[CC--:B--2---:R-:W-:Y:S01]  /*0810*/  @P1 LEA R32, P4, R12.reuse, R8.reuse, 0x3 ;  /* 0x000000080c201211 */ /* 0x0c4fe200078818ff */
[----:B------:R-:W2:Y:S04]  /*0820*/  @P3 LDG.E.64 R18, desc[UR12][R30.64] ;  /* 0x0000000c1e123981 */ /* 0x000ea8000c1e1b00 */
[----:B------:R-:W2:Y:S01]  /*0830*/  @P3 LDG.E.64 R20, desc[UR12][R20.64] ;  /* 0x0000000c14143981 */ /* 0x000ea2000c1e1b00 */
[----:B------:R-:W-:Y:S01]  /*0840*/  @P1 LEA.HI.X R33, R12, R9, R25, 0x3, P4 ;  /* 0x000000090c211211 */ /* 0x000fe200020f1c19 */
[----:B------:R-:W-:Y:S01]  /*0850*/  @P1 IMAD.X R12, R7, 0x1, R34, P5 ;  /* 0x00000001070c1824 */ /* 0x000fe200028e0622 */
[----:B------:R-:W-:-:S04]  /*0860*/  @P1 LEA R26, P4, R24, R8, 0x3 ;  /* 0x00000008181a1211 */ /* 0x000fc800078818ff */
[----:B------:R-:W-:Y:S02]  /*0870*/  @P1 LEA.HI.X R27, R24, R9, R12, 0x3, P4 ;  /* 0x00000009181b1211 */ /* 0x000fe400020f1c0c */
[----:B------:R-:W4:Y:S04]  /*0880*/  @P1 LDG.E.64 R24, desc[UR12][R32.64] ;  /* 0x0000000c20181981 */ /* 0x000f28000c1e1b00 */
[----:B------:R-:W4:Y:S01]  /*0890*/  @P1 LDG.E.64 R26, desc[UR12][R26.64] ;  /* 0x0000000c1a1a1981 */ /* 0x000f22000c1e1b00 */
[----:B---3--:R-:W-:Y:S02]  /*08a0*/  @P2 DADD R8, R16, -R14 ;  /* 0x0000000010082229 */ /* 0x008fe4000000080e */
[----:B--2---:R-:W-:-:S08]  /*08b0*/  @P3 DADD R18, R18, -R20 ;  /* 0x0000000012123229 */ /* 0x004fd00000000814 */
[----:B------:R-:W-:Y:S02]  /*08c0*/  @P3 DFMA R22, R18, R18, R22 ;  /* 0x000000121216322b */ /* 0x000fe40000000016 */
[----:B----4-:R-:W-:-:S06]  /*08d0*/  @P1 DADD R24, R24, -R26 ;  /* 0x0000000018181229 */ /* 0x010fcc000000081a */
[----:B------:R-:W-:-:S08]  /*08e0*/  @P2 DFMA R22, R8, R8, R22 ;  /* 0x000000080816222b */ /* 0x000fd00000000016 */
[----:B------:R-:W-:-:S11]  /*08f0*/  @P1 DFMA R22, R24, R24, R22 ;  /* 0x000000181816122b */ /* 0x000fd60000000016 */
.L_x_6:
[----:B------:R-:W-:Y:S05]  /*0900*/  WARPSYNC.ALL ;  /* 0x0000000000007948 */ /* 0x000fea0003800000 */
[----:B------:R-:W-:Y:S01]  /*0910*/  BAR.SYNC.DEFER_BLOCKING 0x0 ;  /* 0x0000000000007b1d */ /* 0x000fe20000010000 */
[----:B------:R-:W-:Y:S01]  /*0920*/  MOV R9, R13 ;  /* 0x0000000d00097202 */ /* 0x000fe20000000f00 */
[----:B------:R-:W-:-:S07]  /*0930*/  IMAD.MOV.U32 R8, RZ, RZ, R10 ;  /* 0x000000ffff087224 */ /* 0x000fce00078e000a */
.L_x_5:
[----:B------:R-:W-:-:S04]  /*0940*/  SEL R13, RZ, 0xffffffff, P0 ;  /* 0xffffffffff0d7807 */ /* 0x000fc80000000000 */
[----:B------:R-:W-:-:S04]  /*0950*/  ISETP.NE.U32.AND P0, PT, R28, R13, PT ;  /* 0x0000000d1c00720c */ /* 0x000fc80003f05070 */
[----:B------:R-:W-:-:S13]  /*0960*/  ISETP.NE.AND.EX P0, PT, R29, R13, PT, P0 ;  /* 0x0000000d1d00720c */ /* 0x000fda0003f05300 */
[----:B------:R-:W-:Y:S05]  /*0970*/  @!P0 BRA `(.L_x_4) ;  /* 0x0000000800e48947 */ /* 0x000fea0003800000 */
[----:B------:R-:W-:Y:S01]  /*0980*/  USHF.R.S32.HI UR9, URZ, 0x1f, UR10 ;  /* 0x0000001fff097899 */ /* 0x000fe2000801140a */
[-C--:B------:R-:W-:Y:S01]  /*0990*/  IADD3 R41, P1, PT, R0, R9.reuse, RZ ;  /* 0x0000000900297210 */ /* 0x080fe20007f3e0ff */
[----:B------:R-:W-:Y:S01]  /*09a0*/  UMOV UR4, UR8 ;  /* 0x0000000800047c82 */ /* 0x000fe20008000000 */
[----:B------:R-:W-:Y:S01]  /*09b0*/  IADD3 R19, P0, PT, R6, R9, RZ ;  /* 0x0000000906137210 */ /* 0x000fe20007f1e0ff */
[----:B------:R-:W-:Y:S01]  /*09c0*/  UMOV UR5, URZ ;  /* 0x000000ff00057c82 */ /* 0x000fe20008000000 */
[----:B------:R-:W-:Y:S01]  /*09d0*/  IMAD.MOV.U32 R20, RZ, RZ, R2 ;  /* 0x000000ffff147224 */ /* 0x000fe200078e0002 */
[----:B------:R-:W0:Y:S01]  /*09e0*/  LDCU.64 UR14, c[0x0][0x390] ;  /* 0x00007200ff0e77ac */ /* 0x000e220008000a00 */
[----:B------:R-:W-:Y:S01]  /*09f0*/  IMAD.X R51, R3, 0x1, R8, P1 ;  /* 0x0000000103337824 */ /* 0x000fe200008e0608 */
[C---:B------:R-:W-:Y:S01]  /*0a00*/  IADD3 R43, P1, PT, R41.reuse, UR7, RZ ;  /* 0x00000007292b7c10 */ /* 0x040fe2000ff3e0ff */
[----:B------:R-:W-:Y:S02]  /*0a10*/  IMAD R14, R41, UR9, RZ ;  /* 0x00000009290e7c24 */ /* 0x000fe4000f8e02ff */
[----:B------:R-:W-:-:S02]  /*0a20*/  IMAD.MOV.U32 R21, RZ, RZ, R7 ;  /* 0x000000ffff157224 */ /* 0x000fc400078e0007 */
[----:B------:R-:W-:Y:S02]  /*0a30*/  IMAD R15, R9, UR9, RZ ;  /* 0x00000009090f7c24 */ /* 0x000fe4000f8e02ff */
[----:B------:R-:W-:Y:S01]  /*0a40*/  IMAD.X R11, R11, 0x1, R8, P0 ;  /* 0x000000010b0b7824 */ /* 0x000fe200000e0608 */
[----:B------:R-:W-:Y:S01]  /*0a50*/  IADD3 R31, P0, PT, R19, UR7, RZ ;  /* 0x00000007131f7c10 */ /* 0x000fe2000ff1e0ff */
[----:B------:R-:W-:Y:S02]  /*0a60*/  IMAD.U32 R34, RZ, RZ, UR4 ;  /* 0x00000004ff227e24 */ /* 0x000fe4000f8e00ff */
[----:B------:R-:W-:Y:S01]  /*0a70*/  IMAD.U32 R35, RZ, RZ, UR5 ;  /* 0x00000005ff237e24 */ /* 0x000fe2000f8e00ff */
[----:B------:R-:W1:Y:S01]  /*0a80*/  LDCU.64 UR4, c[0x0][0x398] ;  /* 0x00007300ff0477ac */ /* 0x000e620008000a00 */
[----:B------:R-:W-:Y:S01]  /*0a90*/  IMAD R45, R51, UR10, R14 ;  /* 0x0000000a332d7c24 */ /* 0x000fe2000f8e020e */
[----:B------:R-:W-:Y:S01]  /*0aa0*/  IADD3.X R51, PT, PT, RZ, R51, RZ, P1, !PT ;  /* 0x00000033ff337210 */ /* 0x000fe20000ffe4ff */
[----:B------:R-:W-:-:S02]  /*0ab0*/  IMAD R10, R19, UR9, RZ ;  /* 0x00000009130a7c24 */ /* 0x000fc4000f8e02ff */
[----:B------:R-:W-:Y:S02]  /*0ac0*/  IMAD R16, R43, UR9, RZ ;  /* 0x000000092b107c24 */ /* 0x000fe4000f8e02ff */
[----:B------:R-:W-:-:S04]  /*0ad0*/  IMAD.WIDE.U32 R12, R9, UR10, R20 ;  /* 0x0000000a090c7c25 */ /* 0x000fc8000f8e0014 */
[----:B------:R-:W-:Y:S02]  /*0ae0*/  IMAD R25, R8, UR10, R15 ;  /* 0x0000000a08197c24 */ /* 0x000fe4000f8e020f */
[----:B------:R-:W-:-:S04]  /*0af0*/  IMAD.WIDE.U32 R14, R9, UR10, R34 ;  /* 0x0000000a090e7c25 */ /* 0x000fc8000f8e0022 */
[----:B------:R-:W-:Y:S01]  /*0b00*/  IMAD R27, R11, UR10, R10 ;  /* 0x0000000a0b1b7c24 */ /* 0x000fe2000f8e020a */
[----:B-1----:R-:W-:Y:S01]  /*0b10*/  MOV R55, UR4 ;  /* 0x0000000400377c02 */ /* 0x002fe20008000f00 */
[----:B------:R-:W-:Y:S01]  /*0b20*/  IMAD.X R47, RZ, RZ, R11, P0 ;  /* 0x000000ffff2f7224 */ /* 0x000fe200000e060b */
[----:B------:R-:W-:Y:S01]  /*0b30*/  IADD3 R38, P0, PT, R9, UR7, RZ ;  /* 0x0000000709267c10 */ /* 0x000fe2000ff1e0ff */
[----:B------:R-:W-:Y:S01]  /*0b40*/  IMAD R51, R51, UR10, R16 ;  /* 0x0000000a33337c24 */ /* 0x000fe2000f8e0210 */
[----:B------:R-:W-:Y:S01]  /*0b50*/  UIMAD UR4, UR9, UR7, URZ ;  /* 0x00000007090472a4 */ /* 0x000fe2000f8e02ff */
[----:B------:R-:W-:Y:S02]  /*0b60*/  IMAD.IADD R11, R13, 0x1, R25 ;  /* 0x000000010d0b7824 */ /* 0x000fe400078e0219 */
[----:B------:R-:W-:-:S03]  /*0b70*/  IMAD.WIDE.U32 R16, R19, UR10, R20 ;  /* 0x0000000a13107c25 */ /* 0x000fc6000f8e0014 */
[----:B------:R-:W-:Y:S01]  /*0b80*/  SHF.L.U64.HI R11, R12, 0x3, R11 ;  /* 0x000000030c0b7819 */ /* 0x000fe2000001020b */
[----:B------:R-:W-:Y:S02]  /*0b90*/  IMAD.IADD R13, R25, 0x1, R15 ;  /* 0x00000001190d7824 */ /* 0x000fe400078e020f */
[----:B------:R-:W-:-:S03]  /*0ba0*/  IMAD.WIDE.U32 R18, R19, UR10, R34 ;  /* 0x0000000a13127c25 */ /* 0x000fc6000f8e0022 */
[----:B------:R-:W-:Y:S01]  /*0bb0*/  SHF.L.U64.HI R13, R14, 0x3, R13 ;  /* 0x000000030e0d7819 */ /* 0x000fe2000001020d */
[----:B------:R-:W-:Y:S02]  /*0bc0*/  IMAD R10, R31, UR9, RZ ;  /* 0x000000091f0a7c24 */ /* 0x000fe4000f8e02ff */
[----:B------:R-:W-:-:S04]  /*0bd0*/  IMAD.WIDE.U32 R24, R41, UR10, R20 ;  /* 0x0000000a29187c25 */ /* 0x000fc8000f8e0014 */
[----:B------:R-:W-:Y:S02]  /*0be0*/  IMAD.IADD R15, R17, 0x1, R27 ;  /* 0x00000001110f7824 */ /* 0x000fe400078e021b */
[----:B------:R-:W-:Y:S02]  /*0bf0*/  IMAD.IADD R17, R27, 0x1, R19 ;  /* 0x000000011b117824 */ /* 0x000fe400078e0213 */
[----:B------:R-:W-:Y:S01]  /*0c00*/  IMAD R47, R47, UR10, R10 ;  /* 0x0000000a2f2f7c24 */ /* 0x000fe2000f8e020a */
[----:B------:R-:W-:Y:S01]  /*0c10*/  SHF.L.U64.HI R15, R16, 0x3, R15 ;  /* 0x00000003100f7819 */ /* 0x000fe2000001020f */
[----:B------:R-:W-:Y:S01]  /*0c20*/  IMAD.IADD R19, R25, 0x1, R45 ;  /* 0x0000000119137824 */ /* 0x000fe200078e022d */
[----:B------:R-:W-:Y:S01]  /*0c30*/  SHF.L.U64.HI R17, R18, 0x3, R17 ;  /* 0x0000000312117819 */ /* 0x000fe20000010211 */
[----:B------:R-:W-:Y:S02]  /*0c40*/  IMAD.SHL.U32 R10, R12, 0x8, RZ ;  /* 0x000000080c0a7824 */ /* 0x000fe400078e00ff */
[----:B------:R-:W-:Y:S01]  /*0c50*/  IMAD.SHL.U32 R12, R14, 0x8, RZ ;  /* 0x000000080e0c7824 */ /* 0x000fe200078e00ff */
[----:B------:R-:W-:Y:S01]  /*0c60*/  SHF.L.U64.HI R19, R24, 0x3, R19 ;  /* 0x0000000318137819 */ /* 0x000fe20000010213 */
[----:B------:R-:W-:Y:S01]  /*0c70*/  IMAD.SHL.U32 R14, R16, 0x8, RZ ;  /* 0x00000008100e7824 */ /* 0x000fe200078e00ff */
[----:B------:R-:W-:Y:S01]  /*0c80*/  SHF.L.U32 R16, R18, 0x3, RZ ;  /* 0x0000000312107819 */ /* 0x000fe200000006ff */
[----:B------:R-:W-:-:S02]  /*0c90*/  IMAD.SHL.U32 R18, R24, 0x8, RZ ;  /* 0x0000000818127824 */ /* 0x000fc400078e00ff */
[----:B------:R-:W-:Y:S01]  /*0ca0*/  IMAD.X R39, RZ, RZ, R8, P0 ;  /* 0x000000ffff277224 */ /* 0x000fe200000e0608 */
[----:B------:R-:W-:Y:S01]  /*0cb0*/  ISETP.NE.U32.AND P0, PT, R2, UR8, PT ;  /* 0x0000000802007c0c */ /* 0x000fe2000bf05070 */
[----:B------:R-:W-:Y:S02]  /*0cc0*/  IMAD R24, R38, UR9, RZ ;  /* 0x0000000926187c24 */ /* 0x000fe4000f8e02ff */
[----:B------:R-:W-:Y:S01]  /*0cd0*/  IMAD.WIDE.U32 R32, R31, UR10, R20 ;  /* 0x0000000a1f207c25 */ /* 0x000fe2000f8e0014 */
[----:B------:R-:W-:-:S03]  /*0ce0*/  ISETP.NE.AND.EX P0, PT, R7, RZ, PT, P0 ;  /* 0x000000ff0700720c */ /* 0x000fc60003f05300 */
[----:B------:R-:W-:Y:S01]  /*0cf0*/  IMAD R49, R39, UR10, R24 ;  /* 0x0000000a27317c24 */ /* 0x000fe2000f8e0218 */
[----:B------:R-:W-:Y:S01]  /*0d00*/  IADD3 R33, PT, PT, R33, R47, RZ ;  /* 0x0000002f21217210 */ /* 0x000fe20007ffe0ff */
[----:B------:R-:W-:-:S04]  /*0d10*/  IMAD.WIDE.U32 R40, R41, UR10, R34 ;  /* 0x0000000a29287c25 */ /* 0x000fc8000f8e0022 */
[----:B------:R-:W-:-:S04]  /*0d20*/  IMAD.WIDE.U32 R30, R31, UR10, R34 ;  /* 0x0000000a1f1e7c25 */ /* 0x000fc8000f8e0022 */
[----:B------:R-:W-:-:S04]  /*0d30*/  IMAD.WIDE.U32 R24, R43, UR10, R34 ;  /* 0x0000000a2b187c25 */ /* 0x000fc8000f8e0022 */
[----:B------:R-:W-:-:S04]  /*0d40*/  IMAD.WIDE.U32 R36, R38, UR10, R20 ;  /* 0x0000000a26247c25 */ /* 0x000fc8000f8e0014 */
[----:B------:R-:W-:-:S04]  /*0d50*/  IMAD.WIDE.U32 R34, R38, UR10, R34 ;  /* 0x0000000a26227c25 */ /* 0x000fc8000f8e0022 */
[----:B------:R-:W-:-:S04]  /*0d60*/  IMAD.WIDE.U32 R26, R43, UR10, R20 ;  /* 0x0000000a2b1a7c25 */ /* 0x000fc8000f8e0014 */
[----:B------:R-:W-:Y:S02]  /*0d70*/  IMAD.IADD R21, R45, 0x1, R41 ;  /* 0x000000012d157824 */ /* 0x000fe400078e0229 */
[----:B------:R-:W-:Y:S02]  /*0d80*/  IMAD.IADD R43, R37, 0x1, R49 ;  /* 0x00000001252b7824 */ /* 0x000fe400078e0231 */
[----:B------:R-:W-:Y:S01]  /*0d90*/  IMAD.IADD R45, R49, 0x1, R35 ;  /* 0x00000001312d7824 */ /* 0x000fe200078e0223 */
[----:B------:R-:W-:Y:S01]  /*0da0*/  SHF.L.U64.HI R21, R40, 0x3, R21 ;  /* 0x0000000328157819 */ /* 0x000fe20000010215 */
[----:B------:R-:W-:Y:S01]  /*0db0*/  IMAD.IADD R49, R47, 0x1, R31 ;  /* 0x000000012f317824 */ /* 0x000fe200078e021f */
[----:B------:R-:W-:Y:S01]  /*0dc0*/  SHF.L.U64.HI R47, R32, 0x3, R33 ;  /* 0x00000003202f7819 */ /* 0x000fe20000010221 */
[----:B------:R-:W-:Y:S01]  /*0dd0*/  IMAD.SHL.U32 R48, R30, 0x8, RZ ;  /* 0x000000081e307824 */ /* 0x000fe200078e00ff */
[----:B------:R-:W-:Y:S01]  /*0de0*/  SHF.L.U64.HI R45, R34, 0x3, R45 ;  /* 0x00000003222d7819 */ /* 0x000fe2000001022d */
[----:B------:R-:W-:Y:S01]  /*0df0*/  IMAD.IADD R27, R27, 0x1, R51 ;  /* 0x000000011b1b7824 */ /* 0x000fe200078e0233 */
[----:B------:R-:W-:Y:S01]  /*0e00*/  SHF.L.U64.HI R49, R30, 0x3, R49 ;  /* 0x000000031e317819 */ /* 0x000fe20000010231 */
[----:B------:R-:W-:Y:S01]  /*0e10*/  IMAD.U32 R30, RZ, RZ, UR10 ;  /* 0x0000000aff1e7e24 */ /* 0x000fe2000f8e00ff */
[----:B------:R-:W-:Y:S01]  /*0e20*/  SHF.L.U64.HI R43, R36, 0x3, R43 ;  /* 0x00000003242b7819 */ /* 0x000fe2000001022b */
[----:B------:R-:W-:Y:S01]  /*0e30*/  IMAD.IADD R53, R51, 0x1, R25 ;  /* 0x0000000133357824 */ /* 0x000fe200078e0219 */
[----:B------:R-:W-:Y:S01]  /*0e40*/  SHF.L.U64.HI R51, R26, 0x3, R27 ;  /* 0x000000031a337819 */ /* 0x000fe2000001021b */
[----:B------:R-:W-:Y:S01]  /*0e50*/  IMAD.WIDE.U32 R30, R30, UR7, RZ ;  /* 0x000000071e1e7c25 */ /* 0x000fe2000f8e00ff */
[----:B------:R-:W-:-:S02]  /*0e60*/  SHF.L.U64.HI R33, R9, 0x2, R8 ;  /* 0x0000000209217819 */ /* 0x000fc40000010208 */
[----:B------:R-:W-:Y:S01]  /*0e70*/  SHF.L.U64.HI R53, R24, 0x3, R53 ;  /* 0x0000000318357819 */ /* 0x000fe20000010235 */
[----:B------:R-:W-:Y:S01]  /*0e80*/  VIADD R61, R31, UR4 ;  /* 0x000000041f3d7c36 */ /* 0x000fe20008000000 */
[----:B------:R-:W-:Y:S01]  /*0e90*/  SHF.L.U64.HI R35, R38, 0x2, R39 ;  /* 0x0000000226237819 */ /* 0x000fe20000010227 */
[----:B------:R-:W-:Y:S02]  /*0ea0*/  IMAD.SHL.U32 R44, R34, 0x8, RZ ;  /* 0x00000008222c7824 */ /* 0x000fe400078e00ff */
[----:B------:R-:W-:Y:S01]  /*0eb0*/  IMAD.SHL.U32 R46, R32, 0x8, RZ ;  /* 0x00000008202e7824 */ /* 0x000fe200078e00ff */
[----:B------:R-:W-:Y:S01]  /*0ec0*/  SHF.L.U64.HI R61, R30, 0x4, R61 ;  /* 0x000000041e3d7819 */ /* 0x000fe2000001023d */
[----:B------:R-:W-:Y:S02]  /*0ed0*/  IMAD.SHL.U32 R20, R40, 0x8, RZ ;  /* 0x0000000828147824 */ /* 0x000fe400078e00ff */
[----:B------:R-:W-:Y:S02]  /*0ee0*/  IMAD.SHL.U32 R42, R36, 0x8, RZ ;  /* 0x00000008242a7824 */ /* 0x000fe400078e00ff */
[----:B------:R-:W-:-:S02]  /*0ef0*/  IMAD.SHL.U32 R50, R26, 0x8, RZ ;  /* 0x000000081a327824 */ /* 0x000fc400078e00ff */
[----:B------:R-:W-:Y:S02]  /*0f00*/  IMAD.SHL.U32 R52, R24, 0x8, RZ ;  /* 0x0000000818347824 */ /* 0x000fe400078e00ff */
[----:B------:R-:W-:Y:S02]  /*0f10*/  IMAD.U32 R54, RZ, RZ, UR5 ;  /* 0x00000005ff367e24 */ /* 0x000fe4000f8e00ff */
[----:B0-----:R-:W-:Y:S02]  /*0f20*/  IMAD.U32 R57, RZ, RZ, UR14 ;  /* 0x0000000eff397e24 */ /* 0x001fe4000f8e00ff */
[----:B------:R-:W-:Y:S02]  /*0f30*/  IMAD.U32 R59, RZ, RZ, UR15 ;  /* 0x0000000fff3b7e24 */ /* 0x000fe4000f8e00ff */
[----:B------:R-:W-:Y:S02]  /*0f40*/  IMAD.SHL.U32 R32, R9, 0x4, RZ ;  /* 0x0000000409207824 */ /* 0x000fe400078e00ff */
[----:B------:R-:W-:-:S07]  /*0f50*/  IMAD.SHL.U32 R34, R38, 0x4, RZ ;  /* 0x0000000426227824 */ /* 0x000fce00078e00ff */
.L_x_10:
[----:B------:R-:W-:Y:S05]  /*0f60*/  @!P0 BRA `(.L_x_7) ;  /* 0x0000000000948947 */ /* 0x000fea0003800000 */
[----:B------:R-:W-:-:S05]  /*0f70*/  IADD3 R38, P1, PT, R57, R32, RZ ;  /* 0x0000002039267210 */ /* 0x000fca0007f3e0ff */
[----:B------:R-:W-:-:S05]  /*0f80*/  IMAD.X R39, R59, 0x1, R33, P1 ;  /* 0x000000013b277824 */ /* 0x000fca00008e0621 */
[----:B------:R-:W2:Y:S01]  /*0f90*/  LDG.E R38, desc[UR12][R38.64] ;  /* 0x0000000c26267981 */ /* 0x000ea2000c1e1900 */
[--C-:B------:R-:W-:Y:S01]  /*0fa0*/  IADD3 R36, P2, P3, R57, R5, R32.reuse ;  /* 0x0000000539247210 */ /* 0x100fe20007b5e020 */
[----:B------:R-:W-:-:S03]  /*0fb0*/  IMAD.WIDE R24, R6, 0x4, R32 ;  /* 0x0000000406187825 */ /* 0x000fc600078e0220 */
[----:B------:R-:W-:Y:S02]  /*0fc0*/  IADD3.X R37, PT, PT, R59, R4, R33, P2, P3 ;  /* 0x000000043b257210 */ /* 0x000fe400017e6421 */
[----:B------:R-:W-:-:S03]  /*0fd0*/  IADD3 R26, P4, PT, R24, R57, RZ ;  /* 0x00000039181a7210 */ /* 0x000fc60007f9e0ff */
[----:B------:R-:W3:Y:S02]  /*0fe0*/  LDG.E R36, desc[UR12][R36.64] ;  /* 0x0000000c24247981 */ /* 0x000ee4000c1e1900 */
[----:B------:R-:W-:-:S05]  /*0ff0*/  IMAD.X R27, R25, 0x1, R59, P4 ;  /* 0x00000001191b7824 */ /* 0x000fca00020e063b */
[----:B------:R-:W4:Y:S01]  /*1000*/  LDG.E R26, desc[UR12][R26.64] ;  /* 0x0000000c1a1a7981 */ /* 0x000f22000c1e1900 */
[----:B--2---:R-:W-:-:S13]  /*1010*/  ISETP.NE.AND P1, PT, R38, RZ, PT ;  /* 0x000000ff2600720c */ /* 0x004fda0003f25270 */
[C---:B------:R-:W-:Y:S02]  /*1020*/  @P1 IADD3 R40, P3, PT, R55.reuse, R10, RZ ;  /* 0x0000000a37281210 */ /* 0x040fe40007f7e0ff */
[----:B------:R-:W-:-:S03]  /*1030*/  @P1 IADD3 R24, P2, PT, R55, R12, RZ ;  /* 0x0000000c37181210 */ /* 0x000fc60007f5e0ff */
[C---:B------:R-:W-:Y:S01]  /*1040*/  @P1 IMAD.X R41, R54.reuse, 0x1, R11, P3 ;  /* 0x0000000136291824 */ /* 0x040fe200018e060b */
[----:B------:R-:W-:-:S05]  /*1050*/  @P1 IADD3.X R25, PT, PT, R54, R13, RZ, P2, !PT ;  /* 0x0000000d36191210 */ /* 0x000fca00017fe4ff */
[----:B------:R-:W2:Y:S04]  /*1060*/  @P1 LDG.E.64 R40, desc[UR12][R40.64] ;  /* 0x0000000c28281981 */ /* 0x000ea8000c1e1b00 */
[----:B------:R-:W2:Y:S01]  /*1070*/  @P1 LDG.E.64 R24, desc[UR12][R24.64] ;  /* 0x0000000c18181981 */ /* 0x000ea2000c1e1b00 */
[----:B---3--:R-:W-:Y:S02]  /*1080*/  ISETP.NE.AND P3, PT, R36, RZ, PT ;  /* 0x000000ff2400720c */ /* 0x008fe40003f65270 */
[----:B----4-:R-:W-:-:S11]  /*1090*/  ISETP.NE.AND P2, PT, R26, RZ, PT ;  /* 0x000000ff1a00720c */ /* 0x010fd60003f45270 */
[C---:B------:R-:W-:Y:S02]  /*10a0*/  @P3 IADD3 R38, P4, PT, R55.reuse, R20, RZ ;  /* 0x0000001437263210 */ /* 0x040fe40007f9e0ff */
[----:B------:R-:W-:-:S03]  /*10b0*/  @P3 IADD3 R36, P5, PT, R55, R18, RZ ;  /* 0x0000001237243210 */ /* 0x000fc60007fbe0ff */
[C---:B------:R-:W-:Y:S02]  /*10c0*/  @P3 IMAD.X R39, R54.reuse, 0x1, R21, P4 ;  /* 0x0000000136273824 */ /* 0x040fe400020e0615 */
[----:B------:R-:W-:Y:S01]  /*10d0*/  @P3 IMAD.X R37, R54, 0x1, R19, P5 ;  /* 0x0000000136253824 */ /* 0x000fe200028e0613 */
[----:B------:R-:W-:-:S03]  /*10e0*/  @P2 IADD3 R26, P4, PT, R55, R16, RZ ;  /* 0x00000010371a2210 */ /* 0x000fc60007f9e0ff */
[----:B------:R-:W3:Y:S02]  /*10f0*/  @P3 LDG.E.64 R38, desc[UR12][R38.64] ;  /* 0x0000000c26263981 */ /* 0x000ee4000c1e1b00 */
[----:B------:R-:W-:Y:S02]  /*1100*/  @P2 IMAD.X R27, R54, 0x1, R17, P4 ;  /* 0x00000001361b2824 */ /* 0x000fe400020e0611 */
[----:B------:R-:W3:Y:S04]  /*1110*/  @P3 LDG.E.64 R36, desc[UR12][R36.64] ;  /* 0x0000000c24243981 */ /* 0x000ee8000c1e1b00 */
[----:B------:R-:W4:Y:S01]  /*1120*/  @P2 LDG.E.64 R26, desc[UR12][R26.64] ;  /* 0x0000000c1a1a2981 */ /* 0x000f22000c1e1b00 */
[----:B--2---:R-:W-:Y:S01]  /*1130*/  @P1 DADD R40, R24, -R40 ;  /* 0x0000000018281229 */ /* 0x004fe20000000828 */
[----:B------:R-:W-:-:S05]  /*1140*/  @P2 IADD3 R24, P5, PT, R55, R14, RZ ;  /* 0x0000000e37182210 */ /* 0x000fca0007fbe0ff */
[----:B------:R-:W-:-:S06]  /*1150*/  @P2 IMAD.X R25, R54, 0x1, R15, P5 ;  /* 0x0000000136192824 */ /* 0x000fcc00028e060f */
[----:B------:R-:W4:Y:S01]  /*1160*/  @P2 LDG.E.64 R24, desc[UR12][R24.64] ;  /* 0x0000000c18182981 */ /* 0x000f22000c1e1b00 */
[----:B------:R-:W-:Y:S02]  /*1170*/  @P1 DFMA R22, R40, R40, R22 ;  /* 0x000000282816122b */ /* 0x000fe40000000016 */
[----:B---3--:R-:W-:-:S08]  /*1180*/  @P3 DADD R40, R38, -R36 ;  /* 0x0000000026283229 */ /* 0x008fd00000000824 */
[----:B------:R-:W-:Y:S02]  /*1190*/  @P3 DFMA R22, R40, R40, R22 ;  /* 0x000000282816322b */ /* 0x000fe40000000016 */
[----:B----4-:R-:W-:-:S08]  /*11a0*/  @P2 DADD R38, R26, -R24 ;  /* 0x000000001a262229 */ /* 0x010fd00000000818 */
[----:B------:R-:W-:-:S11]  /*11b0*/  @P2 DFMA R22, R38, R38, R22 ;  /* 0x000000262616222b */ /* 0x000fd60000000016 */
.L_x_7:
[----:B------:R-:W-:Y:S05]  /*11c0*/  WARPSYNC.ALL ;  /* 0x0000000000007948 */ /* 0x000fea0003800000 */
[----:B------:R-:W-:Y:S06]  /*11d0*/  BAR.SYNC.DEFER_BLOCKING 0x0 ;  /* 0x0000000000007b1d */ /* 0x000fec0000010000 */
[----:B------:R-:W-:Y:S04]  /*11e0*/  BSSY.RECONVERGENT B0, `(.L_x_8) ;  /* 0x0000027000007945 */ /* 0x000fe80003800200 */
        /* <DEDUP_REMOVED lines=25> */
[----:B------:R-:W3:Y:S04]  /*1380*/  @P3 LDG.E.64 R38, desc[UR12][R38.64] ;  /* 0x0000000c26263981 */ /* 0x000ee8000c1e1b00 */
[----:B------:R-:W3:Y:S01]  /*1390*/  @P3 LDG.E.64 R40, desc[UR12][R40.64] ;  /* 0x0000000c28283981 */ /* 0x000ee2000c1e1b00 */
[----:B------:R-:W-:-:S06]  /*13a0*/  @P2 IMAD.X R27, R54, 0x1, R49, P4 ;  /* 0x00000001361b2824 */ /* 0x000fcc00020e0631 */
        /* <DEDUP_REMOVED lines=10> */
.L_x_9:
[----:B------:R-:W-:Y:S05]  /*1450*/  BSYNC.RECONVERGENT B0 ;  /* 0x0000000000007941 */ /* 0x000fea0003800200 */
.L_x_8:
[----:B------:R-:W-:Y:S01]  /*1460*/  IMAD.U32 R24, RZ, RZ, UR7 ;  /* 0x00000007ff187e24 */ /* 0x000fe2000f8e00ff */
[----:B------:R-:W-:Y:S01]  /*1470*/  BAR.SYNC.DEFER_BLOCKING 0x0 ;  /* 0x0000000000007b1d */ /* 0x000fe20000010000 */
[----:B------:R-:W-:-:S03]  /*1480*/  LEA R55, P3, R30, R55, 0x4 ;  /* 0x000000371e377211 */ /* 0x000fc600078620ff */
[----:B------:R-:W-:Y:S02]  /*1490*/  IADD3 R9, P1, P2, R24, UR7, R9 ;  /* 0x0000000718097c10 */ /* 0x000fe4000fa3e009 */
[----:B------:R-:W-:Y:S02]  /*14a0*/  IMAD.X R54, R54, 0x1, R61, P3 ;  /* 0x0000000136367824 */ /* 0x000fe400018e063d */
[----:B------:R-:W-:Y:S02]  /*14b0*/  IADD3.X R8, PT, PT, RZ, R8, RZ, P1, P2 ;  /* 0x00000008ff087210 */ /* 0x000fe40000fe44ff */
[----:B------:R-:W-:Y:S02]  /*14c0*/  ISETP.GE.U32.AND P1, PT, R9, R0, PT ;  /* 0x000000000900720c */ /* 0x000fe40003f26070 */
[----:B------:R-:W-:Y:S02]  /*14d0*/  LEA R57, P2, R24, R57, 0x3 ;  /* 0x0000003918397211 */ /* 0x000fe400078418ff */
[----:B------:R-:W-:-:S02]  /*14e0*/  ISETP.GE.AND.EX P1, PT, R8, R3, PT, P1 ;  /* 0x000000030800720c */ /* 0x000fc40003f26310 */
[----:B------:R-:W-:-:S11]  /*14f0*/  LEA.HI.X R59, R24, R59, RZ, 0x3, P2 ;  /* 0x0000003b183b7211 */ /* 0x000fd600010f1cff */
[----:B------:R-:W-:Y:S05]  /*1500*/  @!P1 BRA `(.L_x_10) ;  /* 0xfffffff800949947 */ /* 0x000fea000383ffff */
.L_x_4:
[----:B------:R-:W-:Y:S01]  /*1510*/  IADD3 R2, P0, PT, R2, UR11, RZ ;  /* 0x0000000b02027c10 */ /* 0x000fe2000ff1e0ff */
[----:B------:R-:W-:Y:S05]  /*1520*/  WARPSYNC.ALL ;  /* 0x0000000000007948 */ /* 0x000fea0003800000 */
[----:B------:R-:W-:Y:S01]  /*1530*/  USHF.R.S32.HI UR4, URZ, 0x1f, UR10 ;  /* 0x0000001fff047899 */ /* 0x000fe2000801140a */
[----:B------:R-:W-:Y:S01]  /*1540*/  IMAD.X R7, RZ, RZ, R7, P0 ;  /* 0x000000ffff077224 */ /* 0x000fe200000e0607 */
[----:B------:R-:W-:Y:S01]  /*1550*/  BAR.SYNC.DEFER_BLOCKING 0x0 ;  /* 0x0000000000007b1d */ /* 0x000fe20000010000 */
[----:B------:R-:W-:-:S04]  /*1560*/  ISETP.GE.U32.AND P0, PT, R2, UR10, PT ;  /* 0x0000000a02007c0c */ /* 0x000fc8000bf06070 */
[----:B------:R-:W-:-:S13]  /*1570*/  ISETP.GE.AND.EX P0, PT, R7, UR4, PT, P0 ;  /* 0x0000000407007c0c */ /* 0x000fda000bf06300 */
[----:B------:R-:W-:Y:S05]  /*1580*/  @!P0 BRA `(.L_x_11) ;  /* 0xffffffec00888947 */ /* 0x000fea000383ffff */
.L_x_0:
[----:B------:R-:W0:Y:S01]  /*1590*/  S2R R0, SR_TID.X ;  /* 0x0000000000007919 */ /* 0x000e220000002100 */
[----:B------:R-:W-:Y:S05]  /*15a0*/  WARPSYNC.ALL ;  /* 0x0000000000007948 */ /* 0x000fea0003800000 */
[----:B------:R-:W0:Y:S01]  /*15b0*/  S2R R3, SR_TID.Y ;  /* 0x0000000000037919 */ /* 0x000e220000002200 */
[----:B------:R-:W1:Y:S01]  /*15c0*/  S2UR UR5, SR_CgaCtaId ;  /* 0x00000000000579c3 */ /* 0x000e620000008800 */
[----:B------:R-:W-:Y:S01]  /*15d0*/  UMOV UR4, 0x400 ;  /* 0x0000040000047882 */ /* 0x000fe20000000000 */
[----:B------:R-:W-:-:S06]  /*15e0*/  UISETP.GE.U32.AND UP0, UPT, UR6, 0x2, UPT ;  /* 0x000000020600788c */ /* 0x000fcc000bf06070 */
[----:B------:R-:W-:Y:S01]  /*15f0*/  BAR.SYNC.DEFER_BLOCKING 0x0 ;  /* 0x0000000000007b1d */ /* 0x000fe20000010000 */
[----:B-1----:R-:W-:Y:S01]  /*1600*/  ULEA UR4, UR5, UR4, 0x18 ;  /* 0x0000000405047291 */ /* 0x002fe2000f8ec0ff */
[----:B0-----:R-:W-:-:S05]  /*1610*/  IMAD R6, R3, UR11, R0 ;  /* 0x0000000b03067c24 */ /* 0x001fca000f8e0200 */
[----:B------:R-:W-:-:S05]  /*1620*/  LEA R7, R6, UR4, 0x3 ;  /* 0x0000000406077c11 */ /* 0x000fca000f8e18ff */
[----:B------:R-:W0:Y:S02]  /*1630*/  LDS.64 R2, [R7] ;  /* 0x0000000007027984 */ /* 0x000e240000000a00 */
[----:B0-----:R-:W-:-:S07]  /*1640*/  DADD R2, R2, R22 ;  /* 0x0000000002027229 */ /* 0x001fce0000000016 */
[----:B------:R0:W-:Y:S01]  /*1650*/  STS.64 [R7], R2 ;  /* 0x0000000207007388 */ /* 0x0001e20000000a00 */
[----:B------:R-:W-:Y:S05]  /*1660*/  BRA.U !UP0, `(.L_x_12) ;  /* 0x0000000108307547 */ /* 0x000fea000b800000 */
.L_x_13:
[----:B------:R-:W-:Y:S02]  /*1670*/  USHF.R.U32.HI UR4, URZ, 0x1, UR6 ;  /* 0x00000001ff047899 */ /* 0x000fe40008011606 */
[----:B------:R-:W-:-:S04]  /*1680*/  UISETP.GT.U32.AND UP0, UPT, UR6, 0x3, UPT ;  /* 0x000000030600788c */ /* 0x000fc8000bf04070 */
[----:B------:R-:W-:Y:S01]  /*1690*/  ISETP.GE.U32.AND P0, PT, R6, UR4, PT ;  /* 0x0000000406007c0c */ /* 0x000fe2000bf06070 */
[----:B------:R-:W-:Y:S01]  /*16a0*/  IMAD.U32 R0, RZ, RZ, UR4 ;  /* 0x00000004ff007e24 */ /* 0x000fe2000f8e00ff */
[----:B------:R-:W-:-:S11]  /*16b0*/  UMOV UR6, UR4 ;  /* 0x0000000400067c82 */ /* 0x000fd60008000000 */
[----:B------:R-:W-:Y:S01]  /*16c0*/  @!P0 LEA R0, R0, R7, 0x3 ;  /* 0x0000000700008211 */ /* 0x000fe200078e18ff */
[----:B------:R-:W-:Y:S04]  /*16d0*/  @!P0 LDS.64 R4, [R7] ;  /* 0x0000000007048984 */ /* 0x000fe80000000a00 */
[----:B01----:R-:W0:Y:S02]  /*16e0*/  @!P0 LDS.64 R2, [R0] ;  /* 0x0000000000028984 */ /* 0x003e240000000a00 */
[----:B0-----:R-:W-:-:S07]  /*16f0*/  @!P0 DADD R2, R2, R4 ;  /* 0x0000000002028229 */ /* 0x001fce0000000004 */
[----:B------:R1:W-:Y:S01]  /*1700*/  @!P0 STS.64 [R7], R2 ;  /* 0x0000000207008388 */ /* 0x0003e20000000a00 */
[----:B------:R-:W-:Y:S06]  /*1710*/  BAR.SYNC.DEFER_BLOCKING 0x0 ;  /* 0x0000000000007b1d */ /* 0x000fec0000010000 */
[----:B------:R-:W-:Y:S05]  /*1720*/  BRA.U UP0, `(.L_x_13) ;  /* 0xfffffffd00d07547 */ /* 0x000fea000b83ffff */
.L_x_12:
[----:B------:R-:W2:Y:S08]  /*1730*/  S2UR UR5, SR_CgaCtaId ;  /* 0x00000000000579c3 */ /* 0x000eb00000008800 */
[----:B------:R-:W-:Y:S06]  /*1740*/  BAR.SYNC.DEFER_BLOCKING 0x0 ;  /* 0x0000000000007b1d */ /* 0x000fec0000010000 */
[----:B------:R-:W-:-:S02]  /*1750*/  UMOV UR4, 0x400 ;  /* 0x0000040000047882 */ /* 0x000fc40000000000 */
[----:B--2---:R-:W-:-:S09]  /*1760*/  ULEA UR4, UR5, UR4, 0x18 ;  /* 0x0000000405047291 */ /* 0x004fd2000f8ec0ff */
[----:B01----:R-:W0:Y:S02]  /*1770*/  LDS.64 R2, [UR4] ;  /* 0x00000004ff027984 */ /* 0x003e240008000a00 */
[----:B------:R-:W1:Y:S02]  /*1780*/  LDCU.64 UR4, c[0x0][0x3a0] ;  /* 0x00007400ff0477ac */ /* 0x000e640008000a00 */
[----:B-1----:R-:W-:-:S04]  /*1790*/  ULEA UR4, UP0, UR8, UR4, 0x3 ;  /* 0x0000000408047291 */ /* 0x002fc8000f8018ff */
[----:B------:R-:W-:Y:S02]  /*17a0*/  ULEA.HI.X UR5, UR8, UR5, URZ, 0x3, UP0 ;  /* 0x0000000508057291 */ /* 0x000fe400080f1cff */
[----:B------:R-:W-:-:S04]  /*17b0*/  IMAD.U32 R4, RZ, RZ, UR4 ;  /* 0x00000004ff047e24 */ /* 0x000fc8000f8e00ff */
[----:B------:R-:W-:-:S05]  /*17c0*/  IMAD.U32 R5, RZ, RZ, UR5 ;  /* 0x00000005ff057e24 */ /* 0x000fca000f8e00ff */
[----:B0-----:R-:W-:Y:S01]  /*17d0*/  STG.E.64 desc[UR12][R4.64], R2 ;  /* 0x0000000204007986 */ /* 0x001fe2000c101b0c */
[----:B------:R-:W-:Y:S05]  /*17e0*/  EXIT ;  /* 0x000000000000794d */ /* 0x000fea0003800000 */
        .weak           $__internal_0_$__cuda_sm20_div_u64
        .type           $__internal_0_$__cuda_sm20_div_u64,@function
        .size           $__internal_0_$__cuda_sm20_div_u64,(.L_x_15 - $__internal_0_$__cuda_sm20_div_u64)
$__internal_0_$__cuda_sm20_div_u64:
[----:B------:R-:W-:Y:S01]  /*17f0*/  UMOV UR4, UR7 ;  /* 0x0000000700047c82 */ /* 0x000fe20008000000 */
[----:B------:R-:W-:Y:S02]  /*1800*/  UMOV UR5, URZ ;  /* 0x000000ff00057c82 */ /* 0x000fe40008000000 */
[----:B------:R-:W0:Y:S08]  /*1810*/  I2F.U64.RP R10, UR4 ;  /* 0x00000004000a7d12 */ /* 0x000e300008309000 */
[----:B0-----:R-:W0:Y:S02]  /*1820*/  MUFU.RCP R10, R10 ;  /* 0x0000000a000a7308 */ /* 0x001e240000001000 */
[----:B0-----:R-:W-:-:S06]  /*1830*/  VIADD R6, R10, 0x1ffffffe ;  /* 0x1ffffffe0a067836 */ /* 0x001fcc0000000000 */
[----:B------:R-:W0:Y:S02]  /*1840*/  F2I.U64.TRUNC R6, R6 ;  /* 0x0000000600067311 */ /* 0x000e24000020d800 */
[----:B0-----:R-:W-:-:S04]  /*1850*/  IMAD.WIDE.U32 R8, R6, UR7, RZ ;  /* 0x0000000706087c25 */ /* 0x001fc8000f8e00ff */
[----:B------:R-:W-:Y:S01]  /*1860*/  IMAD R9, R7, UR7, R9 ;  /* 0x0000000707097c24 */ /* 0x000fe2000f8e0209 */
[----:B------:R-:W-:-:S05]  /*1870*/  IADD3 R11, P0, PT, RZ, -R8, RZ ;  /* 0x80000008ff0b7210 */ /* 0x000fca0007f1e0ff */
[----:B------:R-:W-:-:S04]  /*1880*/  IMAD.HI.U32 R8, R6, R11, RZ ;  /* 0x0000000b06087227 */ /* 0x000fc800078e00ff */
[----:B------:R-:W-:Y:S02]  /*1890*/  IMAD.X R13, RZ, RZ, ~R9, P0 ;  /* 0x000000ffff0d7224 */ /* 0x000fe400000e0e09 */
[----:B------:R-:W-:Y:S02]  /*18a0*/  IMAD.MOV.U32 R9, RZ, RZ, R6 ;  /* 0x000000ffff097224 */ /* 0x000fe400078e0006 */
[-C--:B------:R-:W-:Y:S02]  /*18b0*/  IMAD R15, R7, R13.reuse, RZ ;  /* 0x0000000d070f7224 */ /* 0x080fe400078e02ff */
[----:B------:R-:W-:-:S04]  /*18c0*/  IMAD.WIDE.U32 R8, P0, R6, R13, R8 ;  /* 0x0000000d06087225 */ /* 0x000fc80007800008 */
[----:B------:R-:W-:-:S04]  /*18d0*/  IMAD.HI.U32 R13, R7, R13, RZ ;  /* 0x0000000d070d7227 */ /* 0x000fc800078e00ff */
[----:B------:R-:W-:-:S05]  /*18e0*/  IMAD.HI.U32 R8, P1, R7, R11, R8 ;  /* 0x0000000b07087227 */ /* 0x000fca0007820008 */
[----:B------:R-:W-:Y:S01]  /*18f0*/  IADD3 R9, P2, PT, R15, R8, RZ ;  /* 0x000000080f097210 */ /* 0x000fe20007f5e0ff */
[----:B------:R-:W-:-:S04]  /*1900*/  IMAD.X R8, R13, 0x1, R7, P0 ;  /* 0x000000010d087824 */ /* 0x000fc800000e0607 */
[----:B------:R-:W-:Y:S01]  /*1910*/  IMAD.WIDE.U32 R6, R9, UR7, RZ ;  /* 0x0000000709067c25 */ /* 0x000fe2000f8e00ff */
[----:B------:R-:W-:Y:S02]  /*1920*/  IADD3.X R11, PT, PT, RZ, RZ, R8, P2, P1 ;  /* 0x000000ffff0b7210 */ /* 0x000fe400017e2408 */
[----:B------:R-:W-:-:S03]  /*1930*/  IADD3 R13, P0, PT, RZ, -R6, RZ ;  /* 0x80000006ff0d7210 */ /* 0x000fc60007f1e0ff */
[----:B------:R-:W-:Y:S02]  /*1940*/  IMAD R6, R11, UR7, R7 ;  /* 0x000000070b067c24 */ /* 0x000fe4000f8e0207 */
[----:B------:R-:W-:-:S04]  /*1950*/  IMAD.HI.U32 R8, R9, R13, RZ ;  /* 0x0000000d09087227 */ /* 0x000fc800078e00ff */
[----:B------:R-:W-:-:S04]  /*1960*/  IMAD.X R6, RZ, RZ, ~R6, P0 ;  /* 0x000000ffff067224 */ /* 0x000fc800000e0e06 */
[----:B------:R-:W-:-:S04]  /*1970*/  IMAD.WIDE.U32 R8, P0, R9, R6, R8 ;  /* 0x0000000609087225 */ /* 0x000fc80007800008 */
[C---:B------:R-:W-:Y:S02]  /*1980*/  IMAD R7, R11.reuse, R6, RZ ;  /* 0x000000060b077224 */ /* 0x040fe400078e02ff */
[----:B------:R-:W-:-:S04]  /*1990*/  IMAD.HI.U32 R8, P1, R11, R13, R8 ;  /* 0x0000000d0b087227 */ /* 0x000fc80007820008 */
[----:B------:R-:W-:Y:S01]  /*19a0*/  IMAD.HI.U32 R6, R11, R6, RZ ;  /* 0x000000060b067227 */ /* 0x000fe200078e00ff */
[----:B------:R-:W-:-:S03]  /*19b0*/  IADD3 R8, P2, PT, R7, R8, RZ ;  /* 0x0000000807087210 */ /* 0x000fc60007f5e0ff */
[----:B------:R-:W-:Y:S02]  /*19c0*/  HFMA2 R7, -RZ, RZ, 0, 0 ;  /* 0x00000000ff077431 */ /* 0x000fe400000001ff */
[----:B------:R-:W-:Y:S02]  /*19d0*/  IMAD.X R11, R6, 0x1, R11, P0 ;  /* 0x00000001060b7824 */ /* 0x000fe400000e060b */
[----:B------:R-:W-:-:S03]  /*19e0*/  IMAD.HI.U32 R6, R8, R5, RZ ;  /* 0x0000000508067227 */ /* 0x000fc600078e00ff */
[----:B------:R-:W-:Y:S01]  /*19f0*/  IADD3.X R11, PT, PT, RZ, RZ, R11, P2, P1 ;  /* 0x000000ffff0b7210 */ /* 0x000fe200017e240b */
[----:B------:R-:W-:-:S04]  /*1a00*/  IMAD.WIDE.U32 R6, R8, R14, R6 ;  /* 0x0000000e08067225 */ /* 0x000fc800078e0006 */
[C---:B------:R-:W-:Y:S02]  /*1a10*/  IMAD R9, R11.reuse, R14, RZ ;  /* 0x0000000e0b097224 */ /* 0x040fe400078e02ff */
[----:B------:R-:W-:-:S04]  /*1a20*/  IMAD.HI.U32 R6, P0, R11, R5, R6 ;  /* 0x000000050b067227 */ /* 0x000fc80007800006 */
[----:B------:R-:W-:Y:S01]  /*1a30*/  IMAD.HI.U32 R11, R11, R14, RZ ;  /* 0x0000000e0b0b7227 */ /* 0x000fe200078e00ff */
[----:B------:R-:W-:-:S03]  /*1a40*/  IADD3 R8, P1, PT, R9, R6, RZ ;  /* 0x0000000609087210 */ /* 0x000fc60007f3e0ff */
[----:B------:R-:W-:-:S04]  /*1a50*/  IMAD.X R6, RZ, RZ, R11, P0 ;  /* 0x000000ffff067224 */ /* 0x000fc800000e060b */
[----:B------:R-:W-:Y:S02]  /*1a60*/  IMAD.X R9, RZ, RZ, R6, P1 ;  /* 0x000000ffff097224 */ /* 0x000fe400008e0606 */
[----:B------:R-:W-:-:S04]  /*1a70*/  IMAD.WIDE.U32 R6, R8, UR7, RZ ;  /* 0x0000000708067c25 */ /* 0x000fc8000f8e00ff */
[----:B------:R-:W-:Y:S01]  /*1a80*/  IMAD R7, R9, UR7, R7 ;  /* 0x0000000709077c24 */ /* 0x000fe2000f8e0207 */
[----:B------:R-:W-:Y:S02]  /*1a90*/  IADD3 R12, P0, PT, -R6, R5, RZ ;  /* 0x00000005060c7210 */ /* 0x000fe40007f1e1ff */
[----:B------:R-:W-:-:S03]  /*1aa0*/  IADD3 R5, P2, PT, R8, 0x1, RZ ;  /* 0x0000000108057810 */ /* 0x000fc60007f5e0ff */
[----:B------:R-:W-:Y:S01]  /*1ab0*/  IMAD.X R11, R14, 0x1, ~R7, P0 ;  /* 0x000000010e0b7824 */ /* 0x000fe200000e0e07 */
[C---:B------:R-:W-:Y:S01]  /*1ac0*/  ISETP.GE.U32.AND P0, PT, R12.reuse, UR7, PT ;  /* 0x000000070c007c0c */ /* 0x040fe2000bf06070 */
[----:B------:R-:W-:Y:S01]  /*1ad0*/  IMAD.X R6, RZ, RZ, R9, P2 ;  /* 0x000000ffff067224 */ /* 0x000fe200010e0609 */
[----:B------:R-:W-:Y:S02]  /*1ae0*/  IADD3 R7, P1, PT, R12, -UR7, RZ ;  /* 0x800000070c077c10 */ /* 0x000fe4000ff3e0ff */
[C---:B------:R-:W-:Y:S02]  /*1af0*/  ISETP.GE.U32.AND.EX P0, PT, R11.reuse, RZ, PT, P0 ;  /* 0x000000ff0b00720c */ /* 0x040fe40003f06100 */
[----:B------:R-:W-:Y:S02]  /*1b00*/  IADD3.X R10, PT, PT, R11, -0x1, RZ, P1, !PT ;  /* 0xffffffff0b0a7810 */ /* 0x000fe40000ffe4ff */
[----:B------:R-:W-:Y:S02]  /*1b10*/  SEL R7, R7, R12, P0 ;  /* 0x0000000c07077207 */ /* 0x000fe40000000000 */
[----:B------:R-:W-:-:S02]  /*1b20*/  SEL R5, R5, R8, P0 ;  /* 0x0000000805057207 */ /* 0x000fc40000000000 */
[----:B------:R-:W-:Y:S02]  /*1b30*/  SEL R8, R10, R11, P0 ;  /* 0x0000000b0a087207 */ /* 0x000fe40000000000 */
[----:B------:R-:W-:Y:S02]  /*1b40*/  SEL R6, R6, R9, P0 ;  /* 0x0000000906067207 */ /* 0x000fe40000000000 */
[----:B------:R-:W-:Y:S02]  /*1b50*/  ISETP.GE.U32.AND P0, PT, R7, UR7, PT ;  /* 0x0000000707007c0c */ /* 0x000fe4000bf06070 */
[----:B------:R-:W-:Y:S02]  /*1b60*/  IADD3 R28, P2, PT, R5, 0x1, RZ ;  /* 0x00000001051c7810 */ /* 0x000fe40007f5e0ff */
[----:B------:R-:W-:Y:S02]  /*1b70*/  ISETP.GE.U32.AND.EX P0, PT, R8, RZ, PT, P0 ;  /* 0x000000ff0800720c */ /* 0x000fe40003f06100 */
[----:B------:R-:W-:Y:S01]  /*1b80*/  ISETP.NE.U32.AND P1, PT, RZ, UR7, PT ;  /* 0x00000007ff007c0c */ /* 0x000fe2000bf25070 */
[----:B------:R-:W-:Y:S01]  /*1b90*/  IMAD.X R29, RZ, RZ, R6, P2 ;  /* 0x000000ffff1d7224 */ /* 0x000fe200010e0606 */
[----:B------:R-:W-:Y:S01]  /*1ba0*/  SEL R28, R28, R5, P0 ;  /* 0x000000051c1c7207 */ /* 0x000fe20000000000 */
[----:B------:R-:W-:Y:S01]  /*1bb0*/  IMAD.MOV.U32 R5, RZ, RZ, 0x0 ;  /* 0x00000000ff057424 */ /* 0x000fe200078e00ff */
[----:B------:R-:W-:-:S02]  /*1bc0*/  ISETP.NE.AND.EX P1, PT, RZ, RZ, PT, P1 ;  /* 0x000000ffff00720c */ /* 0x000fc40003f25310 */
[----:B------:R-:W-:Y:S02]  /*1bd0*/  SEL R29, R29, R6, P0 ;  /* 0x000000061d1d7207 */ /* 0x000fe40000000000 */
[----:B------:R-:W-:Y:S02]  /*1be0*/  SEL R28, R28, 0xffffffff, P1 ;  /* 0xffffffff1c1c7807 */ /* 0x000fe40000800000 */
[----:B------:R-:W-:Y:S01]  /*1bf0*/  SEL R29, R29, 0xffffffff, P1 ;  /* 0xffffffff1d1d7807 */ /* 0x000fe20000800000 */
[----:B------:R-:W-:Y:S06]  /*1c00*/  RET.REL.NODEC R4 `(_Z6kernelPiS_S_PdS0_) ;  /* 0xffffffe004fc7950 */ /* 0x000fec0003c3ffff */
.L_x_14:
[----:B------:R-:W-:-:S00]  /*1c10*/  BRA `(.L_x_14) ;  /* 0xfffffffc00fc7947 */ /* 0x000fc0000383ffff */
[----:B------:R-:W-:-:S00]  /*1c20*/  NOP ;  /* 0x0000000000007918 */ /* 0x000fc00000000000 */
        /* <DEDUP_REMOVED lines=13> */
.L_x_15:


//--------------------- .nv.shared._Z6kernelPiS_S_PdS0_ --------------------------
	.section	.nv.shared._Z6kernelPiS_S_PdS0_,"aw",@nobits
	.sectionflags	@""
	.align	16
	.zero		1024


//--------------------- .nv.shared.reserved.0     --------------------------
	.section	.nv.shared.reserved.0,"aw",@nobits
	.weak		__nv_reservedSMEM_offset_0_alias
	.size		__nv_reservedSMEM_offset_0_alias, 0, 64
	.other		__nv_reservedSMEM_offset_0_alias,@"STO_CUDA_RESERVED_SHARED STV_DEFAULT"
__nv_reservedSMEM_offset_0_alias:
	.zero		0
	.zero		64


//--------------------- .nv.constant0._Z6kernelPiS_S_PdS0_ --------------------------
	.section	.nv.constant0._Z6kernelPiS_S_PdS0_,"a",@progbits
	.sectionflags	@""
	.align	4
.nv.constant0._Z6kernelPiS_S_PdS0_:
	.zero		936


//--------------------- SYMBOLS --------------------------

	.type		.nv.reservedSmem.offset0,@object
	.size		.nv.reservedSmem.offset0,0x4
	.type		.nv.reservedSmem.cap,@object
	.size		.nv.reservedSmem.cap,0x4
